//
// Generated by NVIDIA NVVM Compiler
//
// Compiler Build ID: CL-36424714
// Cuda compilation tools, release 13.0, V13.0.88
// Based on NVVM 20.0.0
//

.version 9.0
.target sm_100
.address_size 64

	// .globl	_Z16tissueGPU2KernelPfS_S_S_S_fiiiffii

.visible .entry _Z16tissueGPU2KernelPfS_S_S_S_fiiiffii(
	.param .u64 .ptr .align 1 _Z16tissueGPU2KernelPfS_S_S_S_fiiiffii_param_0,
	.param .u64 .ptr .align 1 _Z16tissueGPU2KernelPfS_S_S_S_fiiiffii_param_1,
	.param .u64 .ptr .align 1 _Z16tissueGPU2KernelPfS_S_S_S_fiiiffii_param_2,
	.param .u64 .ptr .align 1 _Z16tissueGPU2KernelPfS_S_S_S_fiiiffii_param_3,
	.param .u64 .ptr .align 1 _Z16tissueGPU2KernelPfS_S_S_S_fiiiffii_param_4,
	.param .f32 _Z16tissueGPU2KernelPfS_S_S_S_fiiiffii_param_5,
	.param .u32 _Z16tissueGPU2KernelPfS_S_S_S_fiiiffii_param_6,
	.param .u32 _Z16tissueGPU2KernelPfS_S_S_S_fiiiffii_param_7,
	.param .u32 _Z16tissueGPU2KernelPfS_S_S_S_fiiiffii_param_8,
	.param .f32 _Z16tissueGPU2KernelPfS_S_S_S_fiiiffii_param_9,
	.param .f32 _Z16tissueGPU2KernelPfS_S_S_S_fiiiffii_param_10,
	.param .u32 _Z16tissueGPU2KernelPfS_S_S_S_fiiiffii_param_11,
	.param .u32 _Z16tissueGPU2KernelPfS_S_S_S_fiiiffii_param_12
)
{
	.reg .pred 	%p<92>;
	.reg .b32 	%r<122>;
	.reg .b32 	%f<476>;
	.reg .b64 	%rd<47>;
	.reg .b64 	%fd<212>;

	ld.param.u64 	%rd7, [_Z16tissueGPU2KernelPfS_S_S_S_fiiiffii_param_0];
	ld.param.u64 	%rd5, [_Z16tissueGPU2KernelPfS_S_S_S_fiiiffii_param_1];
	ld.param.u64 	%rd8, [_Z16tissueGPU2KernelPfS_S_S_S_fiiiffii_param_3];
	ld.param.u64 	%rd9, [_Z16tissueGPU2KernelPfS_S_S_S_fiiiffii_param_4];
	ld.param.u32 	%r36, [_Z16tissueGPU2KernelPfS_S_S_S_fiiiffii_param_6];
	ld.param.u32 	%r37, [_Z16tissueGPU2KernelPfS_S_S_S_fiiiffii_param_7];
	ld.param.u32 	%r38, [_Z16tissueGPU2KernelPfS_S_S_S_fiiiffii_param_8];
	ld.param.f32 	%f79, [_Z16tissueGPU2KernelPfS_S_S_S_fiiiffii_param_9];
	ld.param.f32 	%f80, [_Z16tissueGPU2KernelPfS_S_S_S_fiiiffii_param_10];
	ld.param.u32 	%r39, [_Z16tissueGPU2KernelPfS_S_S_S_fiiiffii_param_11];
	ld.param.u32 	%r40, [_Z16tissueGPU2KernelPfS_S_S_S_fiiiffii_param_12];
	cvta.to.global.u64 	%rd1, %rd9;
	cvta.to.global.u64 	%rd2, %rd8;
	cvta.to.global.u64 	%rd3, %rd7;
	mov.u32 	%r41, %ntid.x;
	mov.u32 	%r42, %ctaid.x;
	mov.u32 	%r43, %tid.x;
	mad.lo.s32 	%r44, %r41, %r42, %r43;
	div.s32 	%r1, %r44, %r39;
	mul.lo.s32 	%r45, %r1, %r39;
	sub.s32 	%r2, %r44, %r45;
	mul.f32 	%f1, %f79, %f79;
	mul.f32 	%f2, %f80, %f80;
	setp.ge.s32 	%p1, %r1, %r37;
	@%p1 bra 	$L__BB0_135;
	cvta.to.global.u64 	%rd10, %rd5;
	mul.wide.s32 	%rd11, %r1, 4;
	add.s64 	%rd12, %rd10, %rd11;
	ld.global.f32 	%f3, [%rd12];
	mul.wide.s32 	%rd13, %r37, 4;
	add.s64 	%rd14, %rd12, %rd13;
	ld.global.f32 	%f4, [%rd14];
	add.s64 	%rd15, %rd14, %rd13;
	ld.global.f32 	%f5, [%rd15];
	setp.ge.s32 	%p2, %r2, %r36;
	mov.f32 	%f475, 0f00000000;
	@%p2 bra 	$L__BB0_61;
	ld.param.f32 	%f453, [_Z16tissueGPU2KernelPfS_S_S_S_fiiiffii_param_5];
	cvt.f64.f32 	%fd42, %f453;
	add.f64 	%fd1, %fd42, %fd42;
	setp.ne.s32 	%p3, %r38, 0;
	div.rn.f32 	%f82, %f2, %f1;
	setp.lt.f32 	%p4, %f82, 0f00800000;
	mul.f32 	%f83, %f82, 0f4B000000;
	selp.f32 	%f84, %f83, %f82, %p4;
	selp.f32 	%f85, 0fC1B80000, 0f00000000, %p4;
	mov.b32 	%r46, %f84;
	add.s32 	%r47, %r46, -1059760811;
	and.b32  	%r48, %r47, -8388608;
	sub.s32 	%r49, %r46, %r48;
	mov.b32 	%f86, %r49;
	cvt.rn.f32.s32 	%f87, %r48;
	fma.rn.f32 	%f88, %f87, 0f34000000, %f85;
	add.f32 	%f89, %f86, 0fBF800000;
	fma.rn.f32 	%f90, %f89, 0fBE055027, 0f3E1039F6;
	fma.rn.f32 	%f91, %f90, %f89, 0fBDF8CDCC;
	fma.rn.f32 	%f92, %f91, %f89, 0f3E0F2955;
	fma.rn.f32 	%f93, %f92, %f89, 0fBE2AD8B9;
	fma.rn.f32 	%f94, %f93, %f89, 0f3E4CED0B;
	fma.rn.f32 	%f95, %f94, %f89, 0fBE7FFF22;
	fma.rn.f32 	%f96, %f95, %f89, 0f3EAAAA78;
	fma.rn.f32 	%f97, %f96, %f89, 0fBF000000;
	mul.f32 	%f98, %f89, %f97;
	fma.rn.f32 	%f99, %f98, %f89, %f89;
	fma.rn.f32 	%f100, %f88, 0f3F317218, %f99;
	setp.gt.u32 	%p5, %r46, 2139095039;
	fma.rn.f32 	%f101, %f84, 0f7F800000, 0f7F800000;
	selp.f32 	%f102, %f101, %f100, %p5;
	setp.eq.f32 	%p6, %f84, 0f00000000;
	selp.f32 	%f103, 0fFF800000, %f102, %p6;
	cvt.f64.f32 	%fd43, %f103;
	add.f64 	%fd2, %fd43, 0d3FF0000000000000;
	cvt.f64.f32 	%fd3, %f1;
	cvt.f64.f32 	%fd4, %f79;
	@%p3 bra 	$L__BB0_32;
	setp.ne.s32 	%p42, %r40, 0;
	@%p42 bra 	$L__BB0_7;
	mov.f32 	%f475, 0f00000000;
	mul.wide.s32 	%rd39, %r36, 4;
	mov.u32 	%r111, %r2;
$L__BB0_5:
	mul.wide.s32 	%rd37, %r111, 4;
	add.s64 	%rd38, %rd3, %rd37;
	ld.global.f32 	%f384, [%rd38];
	sub.f32 	%f385, %f384, %f3;
	add.s64 	%rd40, %rd38, %rd39;
	ld.global.f32 	%f386, [%rd40];
	sub.f32 	%f387, %f386, %f4;
	add.s64 	%rd41, %rd40, %rd39;
	ld.global.f32 	%f388, [%rd41];
	sub.f32 	%f389, %f388, %f5;
	mul.f32 	%f390, %f387, %f387;
	fma.rn.f32 	%f391, %f385, %f385, %f390;
	fma.rn.f32 	%f33, %f389, %f389, %f391;
	setp.lt.f32 	%p51, %f33, %f1;
	@%p51 bra 	$L__BB0_30;
	sqrt.rn.f32 	%f392, %f33;
	cvt.f64.f32 	%fd198, %f392;
	rcp.rn.f64 	%fd211, %fd198;
	bra.uni 	$L__BB0_31;
$L__BB0_7:
	ld.global.f32 	%f6, [%rd1];
	ld.global.f32 	%f7, [%rd1+24];
	ld.global.f32 	%f8, [%rd1+4];
	ld.global.f32 	%f9, [%rd1+28];
	ld.global.f32 	%f10, [%rd1+8];
	ld.global.f32 	%f11, [%rd1+32];
	ld.global.f32 	%f12, [%rd1+12];
	ld.global.f32 	%f13, [%rd1+36];
	ld.global.f32 	%f340, [%rd1+16];
	cvt.f64.f32 	%fd104, %f340;
	mul.f64 	%fd5, %fd1, %fd104;
	ld.global.f32 	%f341, [%rd1+40];
	cvt.f64.f32 	%fd105, %f341;
	mul.f64 	%fd6, %fd1, %fd105;
	ld.global.f32 	%f14, [%rd1+20];
	ld.global.f32 	%f15, [%rd1+44];
	mov.f32 	%f475, 0f00000000;
	mul.wide.s32 	%rd32, %r36, 4;
	mov.u32 	%r110, %r2;
$L__BB0_8:
	mul.wide.s32 	%rd30, %r110, 4;
	add.s64 	%rd31, %rd3, %rd30;
	ld.global.f32 	%f342, [%rd31];
	sub.f32 	%f343, %f342, %f3;
	add.s64 	%rd33, %rd31, %rd32;
	ld.global.f32 	%f344, [%rd33];
	sub.f32 	%f345, %f344, %f4;
	add.s64 	%rd34, %rd33, %rd32;
	ld.global.f32 	%f346, [%rd34];
	sub.f32 	%f347, %f346, %f5;
	cvt.f64.f32 	%fd7, %f343;
	cvt.f64.f32 	%fd8, %f345;
	mul.f32 	%f17, %f347, %f347;
	mul.f32 	%f348, %f345, %f345;
	fma.rn.f32 	%f349, %f343, %f343, %f348;
	add.f32 	%f18, %f17, %f349;
	setp.lt.f32 	%p43, %f18, %f1;
	@%p43 bra 	$L__BB0_10;
	sqrt.rn.f32 	%f350, %f18;
	cvt.f64.f32 	%fd106, %f350;
	rcp.rn.f64 	%fd204, %fd106;
	bra.uni 	$L__BB0_11;
$L__BB0_10:
	cvt.f64.f32 	%fd107, %f18;
	mul.f64 	%fd108, %fd107, 0dBFE0000000000000;
	div.rn.f64 	%fd109, %fd108, %fd3;
	add.f64 	%fd110, %fd109, 0d3FF8000000000000;
	div.rn.f64 	%fd204, %fd110, %fd4;
$L__BB0_11:
	ld.param.f32 	%f458, [_Z16tissueGPU2KernelPfS_S_S_S_fiiiffii_param_5];
	add.f64 	%fd111, %fd204, 0d0000000000000000;
	cvt.rn.f32.f64 	%f19, %fd111;
	cvt.f64.f32 	%fd112, %f458;
	add.f64 	%fd113, %fd112, %fd112;
	cvt.f64.f32 	%fd114, %f6;
	fma.rn.f64 	%fd115, %fd113, %fd114, %fd7;
	cvt.rn.f32.f64 	%f351, %fd115;
	cvt.f64.f32 	%fd116, %f7;
	fma.rn.f64 	%fd117, %fd113, %fd116, %fd8;
	cvt.rn.f32.f64 	%f352, %fd117;
	mul.f32 	%f353, %f352, %f352;
	fma.rn.f32 	%f354, %f351, %f351, %f353;
	add.f32 	%f20, %f17, %f354;
	setp.lt.f32 	%p44, %f20, %f1;
	@%p44 bra 	$L__BB0_13;
	sqrt.rn.f32 	%f355, %f20;
	cvt.f64.f32 	%fd118, %f355;
	rcp.rn.f64 	%fd119, %fd118;
	cvt.f64.f32 	%fd120, %f19;
	add.f64 	%fd205, %fd119, %fd120;
	bra.uni 	$L__BB0_14;
$L__BB0_13:
	cvt.f64.f32 	%fd121, %f20;
	mul.f64 	%fd122, %fd121, 0dBFE0000000000000;
	div.rn.f64 	%fd123, %fd122, %fd3;
	add.f64 	%fd124, %fd123, 0d3FF8000000000000;
	div.rn.f64 	%fd125, %fd124, %fd4;
	cvt.f64.f32 	%fd126, %f19;
	add.f64 	%fd205, %fd125, %fd126;
$L__BB0_14:
	ld.param.f32 	%f459, [_Z16tissueGPU2KernelPfS_S_S_S_fiiiffii_param_5];
	cvt.rn.f32.f64 	%f21, %fd205;
	cvt.f64.f32 	%fd127, %f459;
	add.f64 	%fd128, %fd127, %fd127;
	cvt.f64.f32 	%fd129, %f8;
	fma.rn.f64 	%fd130, %fd128, %fd129, %fd7;
	cvt.rn.f32.f64 	%f356, %fd130;
	cvt.f64.f32 	%fd131, %f9;
	fma.rn.f64 	%fd132, %fd128, %fd131, %fd8;
	cvt.rn.f32.f64 	%f357, %fd132;
	mul.f32 	%f358, %f357, %f357;
	fma.rn.f32 	%f359, %f356, %f356, %f358;
	add.f32 	%f22, %f17, %f359;
	setp.lt.f32 	%p45, %f22, %f1;
	@%p45 bra 	$L__BB0_16;
	sqrt.rn.f32 	%f360, %f22;
	cvt.f64.f32 	%fd133, %f360;
	rcp.rn.f64 	%fd134, %fd133;
	cvt.f64.f32 	%fd135, %f21;
	add.f64 	%fd206, %fd134, %fd135;
	bra.uni 	$L__BB0_17;
$L__BB0_16:
	cvt.f64.f32 	%fd136, %f22;
	mul.f64 	%fd137, %fd136, 0dBFE0000000000000;
	div.rn.f64 	%fd138, %fd137, %fd3;
	add.f64 	%fd139, %fd138, 0d3FF8000000000000;
	div.rn.f64 	%fd140, %fd139, %fd4;
	cvt.f64.f32 	%fd141, %f21;
	add.f64 	%fd206, %fd140, %fd141;
$L__BB0_17:
	ld.param.f32 	%f460, [_Z16tissueGPU2KernelPfS_S_S_S_fiiiffii_param_5];
	cvt.rn.f32.f64 	%f23, %fd206;
	cvt.f64.f32 	%fd142, %f460;
	add.f64 	%fd143, %fd142, %fd142;
	cvt.f64.f32 	%fd144, %f10;
	fma.rn.f64 	%fd145, %fd143, %fd144, %fd7;
	cvt.rn.f32.f64 	%f361, %fd145;
	cvt.f64.f32 	%fd146, %f11;
	fma.rn.f64 	%fd147, %fd143, %fd146, %fd8;
	cvt.rn.f32.f64 	%f362, %fd147;
	mul.f32 	%f363, %f362, %f362;
	fma.rn.f32 	%f364, %f361, %f361, %f363;
	add.f32 	%f24, %f17, %f364;
	setp.lt.f32 	%p46, %f24, %f1;
	@%p46 bra 	$L__BB0_19;
	sqrt.rn.f32 	%f365, %f24;
	cvt.f64.f32 	%fd148, %f365;
	rcp.rn.f64 	%fd149, %fd148;
	cvt.f64.f32 	%fd150, %f23;
	add.f64 	%fd207, %fd149, %fd150;
	bra.uni 	$L__BB0_20;
$L__BB0_19:
	cvt.f64.f32 	%fd151, %f24;
	mul.f64 	%fd152, %fd151, 0dBFE0000000000000;
	div.rn.f64 	%fd153, %fd152, %fd3;
	add.f64 	%fd154, %fd153, 0d3FF8000000000000;
	div.rn.f64 	%fd155, %fd154, %fd4;
	cvt.f64.f32 	%fd156, %f23;
	add.f64 	%fd207, %fd155, %fd156;
$L__BB0_20:
	ld.param.f32 	%f461, [_Z16tissueGPU2KernelPfS_S_S_S_fiiiffii_param_5];
	cvt.rn.f32.f64 	%f25, %fd207;
	cvt.f64.f32 	%fd157, %f461;
	add.f64 	%fd158, %fd157, %fd157;
	cvt.f64.f32 	%fd159, %f12;
	fma.rn.f64 	%fd160, %fd158, %fd159, %fd7;
	cvt.rn.f32.f64 	%f366, %fd160;
	cvt.f64.f32 	%fd161, %f13;
	fma.rn.f64 	%fd162, %fd158, %fd161, %fd8;
	cvt.rn.f32.f64 	%f367, %fd162;
	mul.f32 	%f368, %f367, %f367;
	fma.rn.f32 	%f369, %f366, %f366, %f368;
	add.f32 	%f26, %f17, %f369;
	setp.lt.f32 	%p47, %f26, %f1;
	@%p47 bra 	$L__BB0_22;
	sqrt.rn.f32 	%f370, %f26;
	cvt.f64.f32 	%fd163, %f370;
	rcp.rn.f64 	%fd164, %fd163;
	cvt.f64.f32 	%fd165, %f25;
	add.f64 	%fd208, %fd164, %fd165;
	bra.uni 	$L__BB0_23;
$L__BB0_22:
	cvt.f64.f32 	%fd166, %f26;
	mul.f64 	%fd167, %fd166, 0dBFE0000000000000;
	div.rn.f64 	%fd168, %fd167, %fd3;
	add.f64 	%fd169, %fd168, 0d3FF8000000000000;
	div.rn.f64 	%fd170, %fd169, %fd4;
	cvt.f64.f32 	%fd171, %f25;
	add.f64 	%fd208, %fd170, %fd171;
$L__BB0_23:
	cvt.rn.f32.f64 	%f27, %fd208;
	add.f64 	%fd172, %fd5, %fd7;
	cvt.rn.f32.f64 	%f371, %fd172;
	add.f64 	%fd173, %fd6, %fd8;
	cvt.rn.f32.f64 	%f372, %fd173;
	mul.f32 	%f373, %f372, %f372;
	fma.rn.f32 	%f374, %f371, %f371, %f373;
	add.f32 	%f28, %f17, %f374;
	setp.lt.f32 	%p48, %f28, %f1;
	@%p48 bra 	$L__BB0_25;
	sqrt.rn.f32 	%f375, %f28;
	cvt.f64.f32 	%fd174, %f375;
	rcp.rn.f64 	%fd175, %fd174;
	cvt.f64.f32 	%fd176, %f27;
	add.f64 	%fd209, %fd175, %fd176;
	bra.uni 	$L__BB0_26;
$L__BB0_25:
	cvt.f64.f32 	%fd177, %f28;
	mul.f64 	%fd178, %fd177, 0dBFE0000000000000;
	div.rn.f64 	%fd179, %fd178, %fd3;
	add.f64 	%fd180, %fd179, 0d3FF8000000000000;
	div.rn.f64 	%fd181, %fd180, %fd4;
	cvt.f64.f32 	%fd182, %f27;
	add.f64 	%fd209, %fd181, %fd182;
$L__BB0_26:
	ld.param.f32 	%f462, [_Z16tissueGPU2KernelPfS_S_S_S_fiiiffii_param_5];
	cvt.rn.f32.f64 	%f29, %fd209;
	cvt.f64.f32 	%fd183, %f462;
	add.f64 	%fd184, %fd183, %fd183;
	cvt.f64.f32 	%fd185, %f14;
	fma.rn.f64 	%fd186, %fd184, %fd185, %fd7;
	cvt.rn.f32.f64 	%f376, %fd186;
	cvt.f64.f32 	%fd187, %f15;
	fma.rn.f64 	%fd188, %fd184, %fd187, %fd8;
	cvt.rn.f32.f64 	%f377, %fd188;
	mul.f32 	%f378, %f377, %f377;
	fma.rn.f32 	%f379, %f376, %f376, %f378;
	add.f32 	%f30, %f17, %f379;
	setp.lt.f32 	%p49, %f30, %f1;
	@%p49 bra 	$L__BB0_28;
	sqrt.rn.f32 	%f380, %f30;
	cvt.f64.f32 	%fd189, %f380;
	rcp.rn.f64 	%fd190, %fd189;
	cvt.f64.f32 	%fd191, %f29;
	add.f64 	%fd210, %fd190, %fd191;
	bra.uni 	$L__BB0_29;
$L__BB0_28:
	cvt.f64.f32 	%fd192, %f30;
	mul.f64 	%fd193, %fd192, 0dBFE0000000000000;
	div.rn.f64 	%fd194, %fd193, %fd3;
	add.f64 	%fd195, %fd194, 0d3FF8000000000000;
	div.rn.f64 	%fd196, %fd195, %fd4;
	cvt.f64.f32 	%fd197, %f29;
	add.f64 	%fd210, %fd196, %fd197;
$L__BB0_29:
	cvt.rn.f32.f64 	%f381, %fd210;
	add.s64 	%rd36, %rd2, %rd30;
	ld.global.f32 	%f382, [%rd36];
	fma.rn.f32 	%f475, %f382, %f381, %f475;
	add.s32 	%r110, %r110, %r39;
	setp.lt.s32 	%p50, %r110, %r36;
	@%p50 bra 	$L__BB0_8;
	bra.uni 	$L__BB0_61;
$L__BB0_30:
	cvt.f64.f32 	%fd199, %f33;
	mul.f64 	%fd200, %fd199, 0dBFE0000000000000;
	div.rn.f64 	%fd201, %fd200, %fd3;
	add.f64 	%fd202, %fd201, 0d3FF8000000000000;
	div.rn.f64 	%fd211, %fd202, %fd4;
$L__BB0_31:
	add.f64 	%fd203, %fd211, 0d0000000000000000;
	cvt.rn.f32.f64 	%f393, %fd203;
	add.s64 	%rd43, %rd2, %rd37;
	ld.global.f32 	%f394, [%rd43];
	fma.rn.f32 	%f475, %f394, %f393, %f475;
	add.s32 	%r111, %r111, %r39;
	setp.lt.s32 	%p52, %r111, %r36;
	@%p52 bra 	$L__BB0_5;
	bra.uni 	$L__BB0_61;
$L__BB0_32:
	setp.ne.s32 	%p7, %r40, 0;
	@%p7 bra 	$L__BB0_36;
	mov.f32 	%f475, 0f00000000;
	mul.wide.s32 	%rd25, %r36, 4;
	mov.u32 	%r113, %r2;
$L__BB0_34:
	mul.wide.s32 	%rd23, %r113, 4;
	add.s64 	%rd24, %rd3, %rd23;
	ld.global.f32 	%f307, [%rd24];
	sub.f32 	%f308, %f307, %f3;
	add.s64 	%rd26, %rd24, %rd25;
	ld.global.f32 	%f309, [%rd26];
	sub.f32 	%f310, %f309, %f4;
	add.s64 	%rd27, %rd26, %rd25;
	ld.global.f32 	%f311, [%rd27];
	sub.f32 	%f312, %f311, %f5;
	mul.f32 	%f313, %f310, %f310;
	fma.rn.f32 	%f314, %f308, %f308, %f313;
	fma.rn.f32 	%f72, %f312, %f312, %f314;
	setp.lt.f32 	%p37, %f72, %f1;
	@%p37 bra 	$L__BB0_59;
	div.rn.f32 	%f315, %f2, %f72;
	setp.lt.f32 	%p38, %f315, 0f00800000;
	mul.f32 	%f316, %f315, 0f4B000000;
	selp.f32 	%f317, %f316, %f315, %p38;
	selp.f32 	%f318, 0fC1B80000, 0f00000000, %p38;
	mov.b32 	%r78, %f317;
	add.s32 	%r79, %r78, -1059760811;
	and.b32  	%r80, %r79, -8388608;
	sub.s32 	%r81, %r78, %r80;
	mov.b32 	%f319, %r81;
	cvt.rn.f32.s32 	%f320, %r80;
	fma.rn.f32 	%f321, %f320, 0f34000000, %f318;
	add.f32 	%f322, %f319, 0fBF800000;
	fma.rn.f32 	%f323, %f322, 0fBE055027, 0f3E1039F6;
	fma.rn.f32 	%f324, %f323, %f322, 0fBDF8CDCC;
	fma.rn.f32 	%f325, %f324, %f322, 0f3E0F2955;
	fma.rn.f32 	%f326, %f325, %f322, 0fBE2AD8B9;
	fma.rn.f32 	%f327, %f326, %f322, 0f3E4CED0B;
	fma.rn.f32 	%f328, %f327, %f322, 0fBE7FFF22;
	fma.rn.f32 	%f329, %f328, %f322, 0f3EAAAA78;
	fma.rn.f32 	%f330, %f329, %f322, 0fBF000000;
	mul.f32 	%f331, %f322, %f330;
	fma.rn.f32 	%f332, %f331, %f322, %f322;
	fma.rn.f32 	%f333, %f321, 0f3F317218, %f332;
	setp.gt.u32 	%p39, %r78, 2139095039;
	fma.rn.f32 	%f334, %f317, 0f7F800000, 0f7F800000;
	selp.f32 	%f335, %f334, %f333, %p39;
	setp.eq.f32 	%p40, %f317, 0f00000000;
	add.f32 	%f336, %f335, 0f00000000;
	selp.f32 	%f474, 0fFF800000, %f336, %p40;
	bra.uni 	$L__BB0_60;
$L__BB0_36:
	ld.global.f32 	%f105, [%rd1];
	cvt.f64.f32 	%fd44, %f105;
	mul.f64 	%fd33, %fd1, %fd44;
	ld.global.f32 	%f106, [%rd1+24];
	cvt.f64.f32 	%fd45, %f106;
	mul.f64 	%fd34, %fd1, %fd45;
	ld.global.f32 	%f107, [%rd1+4];
	cvt.f64.f32 	%fd46, %f107;
	mul.f64 	%fd35, %fd1, %fd46;
	ld.global.f32 	%f108, [%rd1+28];
	cvt.f64.f32 	%fd47, %f108;
	mul.f64 	%fd36, %fd1, %fd47;
	ld.global.f32 	%f35, [%rd1+8];
	ld.global.f32 	%f109, [%rd1+32];
	cvt.f64.f32 	%fd48, %f109;
	mul.f64 	%fd37, %fd1, %fd48;
	ld.global.f32 	%f110, [%rd1+12];
	cvt.f64.f32 	%fd49, %f110;
	mul.f64 	%fd38, %fd1, %fd49;
	ld.global.f32 	%f36, [%rd1+36];
	ld.global.f32 	%f111, [%rd1+16];
	cvt.f64.f32 	%fd50, %f111;
	mul.f64 	%fd39, %fd1, %fd50;
	ld.global.f32 	%f37, [%rd1+40];
	ld.global.f32 	%f38, [%rd1+20];
	ld.global.f32 	%f39, [%rd1+44];
	mov.f32 	%f475, 0f00000000;
	mul.wide.s32 	%rd18, %r36, 4;
	mov.u32 	%r112, %r2;
$L__BB0_37:
	mul.wide.s32 	%rd16, %r112, 4;
	add.s64 	%rd17, %rd3, %rd16;
	ld.global.f32 	%f112, [%rd17];
	sub.f32 	%f113, %f112, %f3;
	add.s64 	%rd19, %rd17, %rd18;
	ld.global.f32 	%f114, [%rd19];
	sub.f32 	%f115, %f114, %f4;
	add.s64 	%rd20, %rd19, %rd18;
	ld.global.f32 	%f116, [%rd20];
	sub.f32 	%f117, %f116, %f5;
	cvt.f64.f32 	%fd40, %f113;
	cvt.f64.f32 	%fd41, %f115;
	mul.f32 	%f41, %f117, %f117;
	mul.f32 	%f118, %f115, %f115;
	fma.rn.f32 	%f119, %f113, %f113, %f118;
	add.f32 	%f42, %f41, %f119;
	setp.lt.f32 	%p8, %f42, %f1;
	@%p8 bra 	$L__BB0_39;
	div.rn.f32 	%f120, %f2, %f42;
	setp.lt.f32 	%p9, %f120, 0f00800000;
	mul.f32 	%f121, %f120, 0f4B000000;
	selp.f32 	%f122, %f121, %f120, %p9;
	selp.f32 	%f123, 0fC1B80000, 0f00000000, %p9;
	mov.b32 	%r50, %f122;
	add.s32 	%r51, %r50, -1059760811;
	and.b32  	%r52, %r51, -8388608;
	sub.s32 	%r53, %r50, %r52;
	mov.b32 	%f124, %r53;
	cvt.rn.f32.s32 	%f125, %r52;
	fma.rn.f32 	%f126, %f125, 0f34000000, %f123;
	add.f32 	%f127, %f124, 0fBF800000;
	fma.rn.f32 	%f128, %f127, 0fBE055027, 0f3E1039F6;
	fma.rn.f32 	%f129, %f128, %f127, 0fBDF8CDCC;
	fma.rn.f32 	%f130, %f129, %f127, 0f3E0F2955;
	fma.rn.f32 	%f131, %f130, %f127, 0fBE2AD8B9;
	fma.rn.f32 	%f132, %f131, %f127, 0f3E4CED0B;
	fma.rn.f32 	%f133, %f132, %f127, 0fBE7FFF22;
	fma.rn.f32 	%f134, %f133, %f127, 0f3EAAAA78;
	fma.rn.f32 	%f135, %f134, %f127, 0fBF000000;
	mul.f32 	%f136, %f127, %f135;
	fma.rn.f32 	%f137, %f136, %f127, %f127;
	fma.rn.f32 	%f138, %f126, 0f3F317218, %f137;
	setp.gt.u32 	%p10, %r50, 2139095039;
	fma.rn.f32 	%f139, %f122, 0f7F800000, 0f7F800000;
	selp.f32 	%f140, %f139, %f138, %p10;
	setp.eq.f32 	%p11, %f122, 0f00000000;
	add.f32 	%f141, %f140, 0f00000000;
	selp.f32 	%f466, 0fFF800000, %f141, %p11;
	bra.uni 	$L__BB0_40;
$L__BB0_39:
	div.rn.f32 	%f142, %f42, %f1;
	cvt.f64.f32 	%fd51, %f142;
	sub.f64 	%fd52, %fd2, %fd51;
	cvt.rn.f32.f64 	%f466, %fd52;
$L__BB0_40:
	add.f64 	%fd53, %fd33, %fd40;
	cvt.rn.f32.f64 	%f143, %fd53;
	add.f64 	%fd54, %fd34, %fd41;
	cvt.rn.f32.f64 	%f144, %fd54;
	mul.f32 	%f145, %f144, %f144;
	fma.rn.f32 	%f146, %f143, %f143, %f145;
	add.f32 	%f46, %f41, %f146;
	setp.lt.f32 	%p12, %f46, %f1;
	@%p12 bra 	$L__BB0_42;
	div.rn.f32 	%f147, %f2, %f46;
	setp.lt.f32 	%p13, %f147, 0f00800000;
	mul.f32 	%f148, %f147, 0f4B000000;
	selp.f32 	%f149, %f148, %f147, %p13;
	selp.f32 	%f150, 0fC1B80000, 0f00000000, %p13;
	mov.b32 	%r54, %f149;
	add.s32 	%r55, %r54, -1059760811;
	and.b32  	%r56, %r55, -8388608;
	sub.s32 	%r57, %r54, %r56;
	mov.b32 	%f151, %r57;
	cvt.rn.f32.s32 	%f152, %r56;
	fma.rn.f32 	%f153, %f152, 0f34000000, %f150;
	add.f32 	%f154, %f151, 0fBF800000;
	fma.rn.f32 	%f155, %f154, 0fBE055027, 0f3E1039F6;
	fma.rn.f32 	%f156, %f155, %f154, 0fBDF8CDCC;
	fma.rn.f32 	%f157, %f156, %f154, 0f3E0F2955;
	fma.rn.f32 	%f158, %f157, %f154, 0fBE2AD8B9;
	fma.rn.f32 	%f159, %f158, %f154, 0f3E4CED0B;
	fma.rn.f32 	%f160, %f159, %f154, 0fBE7FFF22;
	fma.rn.f32 	%f161, %f160, %f154, 0f3EAAAA78;
	fma.rn.f32 	%f162, %f161, %f154, 0fBF000000;
	mul.f32 	%f163, %f154, %f162;
	fma.rn.f32 	%f164, %f163, %f154, %f154;
	fma.rn.f32 	%f165, %f153, 0f3F317218, %f164;
	setp.gt.u32 	%p14, %r54, 2139095039;
	fma.rn.f32 	%f166, %f149, 0f7F800000, 0f7F800000;
	selp.f32 	%f167, %f166, %f165, %p14;
	setp.eq.f32 	%p15, %f149, 0f00000000;
	selp.f32 	%f168, 0fFF800000, %f167, %p15;
	add.f32 	%f467, %f466, %f168;
	bra.uni 	$L__BB0_43;
$L__BB0_42:
	div.rn.f32 	%f169, %f46, %f1;
	cvt.f64.f32 	%fd55, %f169;
	sub.f64 	%fd56, %fd2, %fd55;
	cvt.f64.f32 	%fd57, %f466;
	add.f64 	%fd58, %fd56, %fd57;
	cvt.rn.f32.f64 	%f467, %fd58;
$L__BB0_43:
	add.f64 	%fd59, %fd35, %fd40;
	cvt.rn.f32.f64 	%f170, %fd59;
	add.f64 	%fd60, %fd36, %fd41;
	cvt.rn.f32.f64 	%f171, %fd60;
	mul.f32 	%f172, %f171, %f171;
	fma.rn.f32 	%f173, %f170, %f170, %f172;
	add.f32 	%f50, %f41, %f173;
	setp.lt.f32 	%p16, %f50, %f1;
	@%p16 bra 	$L__BB0_45;
	div.rn.f32 	%f174, %f2, %f50;
	setp.lt.f32 	%p17, %f174, 0f00800000;
	mul.f32 	%f175, %f174, 0f4B000000;
	selp.f32 	%f176, %f175, %f174, %p17;
	selp.f32 	%f177, 0fC1B80000, 0f00000000, %p17;
	mov.b32 	%r58, %f176;
	add.s32 	%r59, %r58, -1059760811;
	and.b32  	%r60, %r59, -8388608;
	sub.s32 	%r61, %r58, %r60;
	mov.b32 	%f178, %r61;
	cvt.rn.f32.s32 	%f179, %r60;
	fma.rn.f32 	%f180, %f179, 0f34000000, %f177;
	add.f32 	%f181, %f178, 0fBF800000;
	fma.rn.f32 	%f182, %f181, 0fBE055027, 0f3E1039F6;
	fma.rn.f32 	%f183, %f182, %f181, 0fBDF8CDCC;
	fma.rn.f32 	%f184, %f183, %f181, 0f3E0F2955;
	fma.rn.f32 	%f185, %f184, %f181, 0fBE2AD8B9;
	fma.rn.f32 	%f186, %f185, %f181, 0f3E4CED0B;
	fma.rn.f32 	%f187, %f186, %f181, 0fBE7FFF22;
	fma.rn.f32 	%f188, %f187, %f181, 0f3EAAAA78;
	fma.rn.f32 	%f189, %f188, %f181, 0fBF000000;
	mul.f32 	%f190, %f181, %f189;
	fma.rn.f32 	%f191, %f190, %f181, %f181;
	fma.rn.f32 	%f192, %f180, 0f3F317218, %f191;
	setp.gt.u32 	%p18, %r58, 2139095039;
	fma.rn.f32 	%f193, %f176, 0f7F800000, 0f7F800000;
	selp.f32 	%f194, %f193, %f192, %p18;
	setp.eq.f32 	%p19, %f176, 0f00000000;
	selp.f32 	%f195, 0fFF800000, %f194, %p19;
	add.f32 	%f468, %f467, %f195;
	bra.uni 	$L__BB0_46;
$L__BB0_45:
	div.rn.f32 	%f196, %f50, %f1;
	cvt.f64.f32 	%fd61, %f196;
	sub.f64 	%fd62, %fd2, %fd61;
	cvt.f64.f32 	%fd63, %f467;
	add.f64 	%fd64, %fd62, %fd63;
	cvt.rn.f32.f64 	%f468, %fd64;
$L__BB0_46:
	ld.param.f32 	%f454, [_Z16tissueGPU2KernelPfS_S_S_S_fiiiffii_param_5];
	cvt.f64.f32 	%fd65, %f454;
	add.f64 	%fd66, %fd65, %fd65;
	cvt.f64.f32 	%fd67, %f35;
	fma.rn.f64 	%fd68, %fd66, %fd67, %fd40;
	cvt.rn.f32.f64 	%f197, %fd68;
	add.f64 	%fd69, %fd37, %fd41;
	cvt.rn.f32.f64 	%f198, %fd69;
	mul.f32 	%f199, %f198, %f198;
	fma.rn.f32 	%f200, %f197, %f197, %f199;
	add.f32 	%f54, %f41, %f200;
	setp.lt.f32 	%p20, %f54, %f1;
	@%p20 bra 	$L__BB0_48;
	div.rn.f32 	%f201, %f2, %f54;
	setp.lt.f32 	%p21, %f201, 0f00800000;
	mul.f32 	%f202, %f201, 0f4B000000;
	selp.f32 	%f203, %f202, %f201, %p21;
	selp.f32 	%f204, 0fC1B80000, 0f00000000, %p21;
	mov.b32 	%r62, %f203;
	add.s32 	%r63, %r62, -1059760811;
	and.b32  	%r64, %r63, -8388608;
	sub.s32 	%r65, %r62, %r64;
	mov.b32 	%f205, %r65;
	cvt.rn.f32.s32 	%f206, %r64;
	fma.rn.f32 	%f207, %f206, 0f34000000, %f204;
	add.f32 	%f208, %f205, 0fBF800000;
	fma.rn.f32 	%f209, %f208, 0fBE055027, 0f3E1039F6;
	fma.rn.f32 	%f210, %f209, %f208, 0fBDF8CDCC;
	fma.rn.f32 	%f211, %f210, %f208, 0f3E0F2955;
	fma.rn.f32 	%f212, %f211, %f208, 0fBE2AD8B9;
	fma.rn.f32 	%f213, %f212, %f208, 0f3E4CED0B;
	fma.rn.f32 	%f214, %f213, %f208, 0fBE7FFF22;
	fma.rn.f32 	%f215, %f214, %f208, 0f3EAAAA78;
	fma.rn.f32 	%f216, %f215, %f208, 0fBF000000;
	mul.f32 	%f217, %f208, %f216;
	fma.rn.f32 	%f218, %f217, %f208, %f208;
	fma.rn.f32 	%f219, %f207, 0f3F317218, %f218;
	setp.gt.u32 	%p22, %r62, 2139095039;
	fma.rn.f32 	%f220, %f203, 0f7F800000, 0f7F800000;
	selp.f32 	%f221, %f220, %f219, %p22;
	setp.eq.f32 	%p23, %f203, 0f00000000;
	selp.f32 	%f222, 0fFF800000, %f221, %p23;
	add.f32 	%f469, %f468, %f222;
	bra.uni 	$L__BB0_49;
$L__BB0_48:
	div.rn.f32 	%f223, %f54, %f1;
	cvt.f64.f32 	%fd70, %f223;
	sub.f64 	%fd71, %fd2, %fd70;
	cvt.f64.f32 	%fd72, %f468;
	add.f64 	%fd73, %fd71, %fd72;
	cvt.rn.f32.f64 	%f469, %fd73;
$L__BB0_49:
	ld.param.f32 	%f455, [_Z16tissueGPU2KernelPfS_S_S_S_fiiiffii_param_5];
	add.f64 	%fd74, %fd38, %fd40;
	cvt.rn.f32.f64 	%f224, %fd74;
	cvt.f64.f32 	%fd75, %f455;
	add.f64 	%fd76, %fd75, %fd75;
	cvt.f64.f32 	%fd77, %f36;
	fma.rn.f64 	%fd78, %fd76, %fd77, %fd41;
	cvt.rn.f32.f64 	%f225, %fd78;
	mul.f32 	%f226, %f225, %f225;
	fma.rn.f32 	%f227, %f224, %f224, %f226;
	add.f32 	%f58, %f41, %f227;
	setp.lt.f32 	%p24, %f58, %f1;
	@%p24 bra 	$L__BB0_51;
	div.rn.f32 	%f228, %f2, %f58;
	setp.lt.f32 	%p25, %f228, 0f00800000;
	mul.f32 	%f229, %f228, 0f4B000000;
	selp.f32 	%f230, %f229, %f228, %p25;
	selp.f32 	%f231, 0fC1B80000, 0f00000000, %p25;
	mov.b32 	%r66, %f230;
	add.s32 	%r67, %r66, -1059760811;
	and.b32  	%r68, %r67, -8388608;
	sub.s32 	%r69, %r66, %r68;
	mov.b32 	%f232, %r69;
	cvt.rn.f32.s32 	%f233, %r68;
	fma.rn.f32 	%f234, %f233, 0f34000000, %f231;
	add.f32 	%f235, %f232, 0fBF800000;
	fma.rn.f32 	%f236, %f235, 0fBE055027, 0f3E1039F6;
	fma.rn.f32 	%f237, %f236, %f235, 0fBDF8CDCC;
	fma.rn.f32 	%f238, %f237, %f235, 0f3E0F2955;
	fma.rn.f32 	%f239, %f238, %f235, 0fBE2AD8B9;
	fma.rn.f32 	%f240, %f239, %f235, 0f3E4CED0B;
	fma.rn.f32 	%f241, %f240, %f235, 0fBE7FFF22;
	fma.rn.f32 	%f242, %f241, %f235, 0f3EAAAA78;
	fma.rn.f32 	%f243, %f242, %f235, 0fBF000000;
	mul.f32 	%f244, %f235, %f243;
	fma.rn.f32 	%f245, %f244, %f235, %f235;
	fma.rn.f32 	%f246, %f234, 0f3F317218, %f245;
	setp.gt.u32 	%p26, %r66, 2139095039;
	fma.rn.f32 	%f247, %f230, 0f7F800000, 0f7F800000;
	selp.f32 	%f248, %f247, %f246, %p26;
	setp.eq.f32 	%p27, %f230, 0f00000000;
	selp.f32 	%f249, 0fFF800000, %f248, %p27;
	add.f32 	%f470, %f469, %f249;
	bra.uni 	$L__BB0_52;
$L__BB0_51:
	div.rn.f32 	%f250, %f58, %f1;
	cvt.f64.f32 	%fd79, %f250;
	sub.f64 	%fd80, %fd2, %fd79;
	cvt.f64.f32 	%fd81, %f469;
	add.f64 	%fd82, %fd80, %fd81;
	cvt.rn.f32.f64 	%f470, %fd82;
$L__BB0_52:
	ld.param.f32 	%f456, [_Z16tissueGPU2KernelPfS_S_S_S_fiiiffii_param_5];
	add.f64 	%fd83, %fd39, %fd40;
	cvt.rn.f32.f64 	%f251, %fd83;
	cvt.f64.f32 	%fd84, %f456;
	add.f64 	%fd85, %fd84, %fd84;
	cvt.f64.f32 	%fd86, %f37;
	fma.rn.f64 	%fd87, %fd85, %fd86, %fd41;
	cvt.rn.f32.f64 	%f252, %fd87;
	mul.f32 	%f253, %f252, %f252;
	fma.rn.f32 	%f254, %f251, %f251, %f253;
	add.f32 	%f62, %f41, %f254;
	setp.lt.f32 	%p28, %f62, %f1;
	@%p28 bra 	$L__BB0_54;
	div.rn.f32 	%f255, %f2, %f62;
	setp.lt.f32 	%p29, %f255, 0f00800000;
	mul.f32 	%f256, %f255, 0f4B000000;
	selp.f32 	%f257, %f256, %f255, %p29;
	selp.f32 	%f258, 0fC1B80000, 0f00000000, %p29;
	mov.b32 	%r70, %f257;
	add.s32 	%r71, %r70, -1059760811;
	and.b32  	%r72, %r71, -8388608;
	sub.s32 	%r73, %r70, %r72;
	mov.b32 	%f259, %r73;
	cvt.rn.f32.s32 	%f260, %r72;
	fma.rn.f32 	%f261, %f260, 0f34000000, %f258;
	add.f32 	%f262, %f259, 0fBF800000;
	fma.rn.f32 	%f263, %f262, 0fBE055027, 0f3E1039F6;
	fma.rn.f32 	%f264, %f263, %f262, 0fBDF8CDCC;
	fma.rn.f32 	%f265, %f264, %f262, 0f3E0F2955;
	fma.rn.f32 	%f266, %f265, %f262, 0fBE2AD8B9;
	fma.rn.f32 	%f267, %f266, %f262, 0f3E4CED0B;
	fma.rn.f32 	%f268, %f267, %f262, 0fBE7FFF22;
	fma.rn.f32 	%f269, %f268, %f262, 0f3EAAAA78;
	fma.rn.f32 	%f270, %f269, %f262, 0fBF000000;
	mul.f32 	%f271, %f262, %f270;
	fma.rn.f32 	%f272, %f271, %f262, %f262;
	fma.rn.f32 	%f273, %f261, 0f3F317218, %f272;
	setp.gt.u32 	%p30, %r70, 2139095039;
	fma.rn.f32 	%f274, %f257, 0f7F800000, 0f7F800000;
	selp.f32 	%f275, %f274, %f273, %p30;
	setp.eq.f32 	%p31, %f257, 0f00000000;
	selp.f32 	%f276, 0fFF800000, %f275, %p31;
	add.f32 	%f471, %f470, %f276;
	bra.uni 	$L__BB0_55;
$L__BB0_54:
	div.rn.f32 	%f277, %f62, %f1;
	cvt.f64.f32 	%fd88, %f277;
	sub.f64 	%fd89, %fd2, %fd88;
	cvt.f64.f32 	%fd90, %f470;
	add.f64 	%fd91, %fd89, %fd90;
	cvt.rn.f32.f64 	%f471, %fd91;
$L__BB0_55:
	ld.param.f32 	%f457, [_Z16tissueGPU2KernelPfS_S_S_S_fiiiffii_param_5];
	cvt.f64.f32 	%fd92, %f457;
	add.f64 	%fd93, %fd92, %fd92;
	cvt.f64.f32 	%fd94, %f38;
	fma.rn.f64 	%fd95, %fd93, %fd94, %fd40;
	cvt.rn.f32.f64 	%f278, %fd95;
	cvt.f64.f32 	%fd96, %f39;
	fma.rn.f64 	%fd97, %fd93, %fd96, %fd41;
	cvt.rn.f32.f64 	%f279, %fd97;
	mul.f32 	%f280, %f279, %f279;
	fma.rn.f32 	%f281, %f278, %f278, %f280;
	add.f32 	%f66, %f41, %f281;
	setp.lt.f32 	%p32, %f66, %f1;
	@%p32 bra 	$L__BB0_57;
	div.rn.f32 	%f282, %f2, %f66;
	setp.lt.f32 	%p33, %f282, 0f00800000;
	mul.f32 	%f283, %f282, 0f4B000000;
	selp.f32 	%f284, %f283, %f282, %p33;
	selp.f32 	%f285, 0fC1B80000, 0f00000000, %p33;
	mov.b32 	%r74, %f284;
	add.s32 	%r75, %r74, -1059760811;
	and.b32  	%r76, %r75, -8388608;
	sub.s32 	%r77, %r74, %r76;
	mov.b32 	%f286, %r77;
	cvt.rn.f32.s32 	%f287, %r76;
	fma.rn.f32 	%f288, %f287, 0f34000000, %f285;
	add.f32 	%f289, %f286, 0fBF800000;
	fma.rn.f32 	%f290, %f289, 0fBE055027, 0f3E1039F6;
	fma.rn.f32 	%f291, %f290, %f289, 0fBDF8CDCC;
	fma.rn.f32 	%f292, %f291, %f289, 0f3E0F2955;
	fma.rn.f32 	%f293, %f292, %f289, 0fBE2AD8B9;
	fma.rn.f32 	%f294, %f293, %f289, 0f3E4CED0B;
	fma.rn.f32 	%f295, %f294, %f289, 0fBE7FFF22;
	fma.rn.f32 	%f296, %f295, %f289, 0f3EAAAA78;
	fma.rn.f32 	%f297, %f296, %f289, 0fBF000000;
	mul.f32 	%f298, %f289, %f297;
	fma.rn.f32 	%f299, %f298, %f289, %f289;
	fma.rn.f32 	%f300, %f288, 0f3F317218, %f299;
	setp.gt.u32 	%p34, %r74, 2139095039;
	fma.rn.f32 	%f301, %f284, 0f7F800000, 0f7F800000;
	selp.f32 	%f302, %f301, %f300, %p34;
	setp.eq.f32 	%p35, %f284, 0f00000000;
	selp.f32 	%f303, 0fFF800000, %f302, %p35;
	add.f32 	%f472, %f471, %f303;
	bra.uni 	$L__BB0_58;
$L__BB0_57:
	div.rn.f32 	%f304, %f66, %f1;
	cvt.f64.f32 	%fd98, %f304;
	sub.f64 	%fd99, %fd2, %fd98;
	cvt.f64.f32 	%fd100, %f471;
	add.f64 	%fd101, %fd99, %fd100;
	cvt.rn.f32.f64 	%f472, %fd101;
$L__BB0_58:
	mul.wide.s32 	%rd21, %r112, 4;
	add.s64 	%rd22, %rd2, %rd21;
	ld.global.f32 	%f305, [%rd22];
	fma.rn.f32 	%f475, %f472, %f305, %f475;
	add.s32 	%r112, %r112, %r39;
	setp.lt.s32 	%p36, %r112, %r36;
	@%p36 bra 	$L__BB0_37;
	bra.uni 	$L__BB0_61;
$L__BB0_59:
	div.rn.f32 	%f337, %f72, %f1;
	cvt.f64.f32 	%fd102, %f337;
	sub.f64 	%fd103, %fd2, %fd102;
	cvt.rn.f32.f64 	%f474, %fd103;
$L__BB0_60:
	add.s64 	%rd29, %rd2, %rd23;
	ld.global.f32 	%f338, [%rd29];
	fma.rn.f32 	%f475, %f474, %f338, %f475;
	add.s32 	%r113, %r113, %r39;
	setp.lt.s32 	%p41, %r113, %r36;
	@%p41 bra 	$L__BB0_34;
$L__BB0_61:
	ld.param.u64 	%rd46, [_Z16tissueGPU2KernelPfS_S_S_S_fiiiffii_param_2];
	setp.ne.s32 	%p53, %r2, 0;
	cvta.to.global.u64 	%rd44, %rd46;
	mul.wide.s32 	%rd45, %r1, 4;
	add.s64 	%rd4, %rd44, %rd45;
	@%p53 bra 	$L__BB0_63;
	st.global.f32 	[%rd4], %f475;
$L__BB0_63:
	bar.sync 	0;
	setp.lt.s32 	%p54, %r39, 2;
	@%p54 bra 	$L__BB0_135;
	add.s32 	%r11, %r39, -1;
	add.s32 	%r83, %r39, -2;
	and.b32  	%r12, %r11, 15;
	setp.lt.u32 	%p55, %r83, 15;
	mov.b32 	%r118, 1;
	@%p55 bra 	$L__BB0_100;
	and.b32  	%r13, %r11, -16;
	neg.s32 	%r114, %r2;
	mov.b32 	%r116, 1;
	mov.b32 	%r115, 0;
$L__BB0_66:
	.pragma "nounroll";
	setp.ne.s32 	%p56, %r114, -1;
	@%p56 bra 	$L__BB0_68;
	ld.global.f32 	%f395, [%rd4];
	add.f32 	%f396, %f475, %f395;
	st.global.f32 	[%rd4], %f396;
$L__BB0_68:
	add.s32 	%r86, %r116, 1;
	setp.ne.s32 	%p57, %r2, %r86;
	@%p57 bra 	$L__BB0_70;
	ld.global.f32 	%f397, [%rd4];
	add.f32 	%f398, %f475, %f397;
	st.global.f32 	[%rd4], %f398;
$L__BB0_70:
	add.s32 	%r87, %r116, 2;
	setp.ne.s32 	%p58, %r2, %r87;
	@%p58 bra 	$L__BB0_72;
	ld.global.f32 	%f399, [%rd4];
	add.f32 	%f400, %f475, %f399;
	st.global.f32 	[%rd4], %f400;
$L__BB0_72:
	add.s32 	%r88, %r116, 3;
	setp.ne.s32 	%p59, %r2, %r88;
	@%p59 bra 	$L__BB0_74;
	ld.global.f32 	%f401, [%rd4];
	add.f32 	%f402, %f475, %f401;
	st.global.f32 	[%rd4], %f402;
$L__BB0_74:
	add.s32 	%r89, %r116, 4;
	setp.ne.s32 	%p60, %r2, %r89;
	@%p60 bra 	$L__BB0_76;
	ld.global.f32 	%f403, [%rd4];
	add.f32 	%f404, %f475, %f403;
	st.global.f32 	[%rd4], %f404;
$L__BB0_76:
	add.s32 	%r90, %r116, 5;
	setp.ne.s32 	%p61, %r2, %r90;
	@%p61 bra 	$L__BB0_78;
	ld.global.f32 	%f405, [%rd4];
	add.f32 	%f406, %f475, %f405;
	st.global.f32 	[%rd4], %f406;
$L__BB0_78:
	add.s32 	%r91, %r116, 6;
	setp.ne.s32 	%p62, %r2, %r91;
	@%p62 bra 	$L__BB0_80;
	ld.global.f32 	%f407, [%rd4];
	add.f32 	%f408, %f475, %f407;
	st.global.f32 	[%rd4], %f408;
$L__BB0_80:
	add.s32 	%r92, %r116, 7;
	setp.ne.s32 	%p63, %r2, %r92;
	@%p63 bra 	$L__BB0_82;
	ld.global.f32 	%f409, [%rd4];
	add.f32 	%f410, %f475, %f409;
	st.global.f32 	[%rd4], %f410;
$L__BB0_82:
	add.s32 	%r93, %r116, 8;
	setp.ne.s32 	%p64, %r2, %r93;
	@%p64 bra 	$L__BB0_84;
	ld.global.f32 	%f411, [%rd4];
	add.f32 	%f412, %f475, %f411;
	st.global.f32 	[%rd4], %f412;
$L__BB0_84:
	add.s32 	%r94, %r116, 9;
	setp.ne.s32 	%p65, %r2, %r94;
	@%p65 bra 	$L__BB0_86;
	ld.global.f32 	%f413, [%rd4];
	add.f32 	%f414, %f475, %f413;
	st.global.f32 	[%rd4], %f414;
$L__BB0_86:
	add.s32 	%r95, %r116, 10;
	setp.ne.s32 	%p66, %r2, %r95;
	@%p66 bra 	$L__BB0_88;
	ld.global.f32 	%f415, [%rd4];
	add.f32 	%f416, %f475, %f415;
	st.global.f32 	[%rd4], %f416;
$L__BB0_88:
	add.s32 	%r96, %r116, 11;
	setp.ne.s32 	%p67, %r2, %r96;
	@%p67 bra 	$L__BB0_90;
	ld.global.f32 	%f417, [%rd4];
	add.f32 	%f418, %f475, %f417;
	st.global.f32 	[%rd4], %f418;
$L__BB0_90:
	add.s32 	%r97, %r116, 12;
	setp.ne.s32 	%p68, %r2, %r97;
	@%p68 bra 	$L__BB0_92;
	ld.global.f32 	%f419, [%rd4];
	add.f32 	%f420, %f475, %f419;
	st.global.f32 	[%rd4], %f420;
$L__BB0_92:
	add.s32 	%r98, %r116, 13;
	setp.ne.s32 	%p69, %r2, %r98;
	@%p69 bra 	$L__BB0_94;
	ld.global.f32 	%f421, [%rd4];
	add.f32 	%f422, %f475, %f421;
	st.global.f32 	[%rd4], %f422;
$L__BB0_94:
	add.s32 	%r99, %r116, 14;
	setp.ne.s32 	%p70, %r2, %r99;
	@%p70 bra 	$L__BB0_96;
	ld.global.f32 	%f423, [%rd4];
	add.f32 	%f424, %f475, %f423;
	st.global.f32 	[%rd4], %f424;
$L__BB0_96:
	add.s32 	%r18, %r116, 15;
	setp.ne.s32 	%p71, %r2, %r18;
	@%p71 bra 	$L__BB0_98;
	ld.global.f32 	%f425, [%rd4];
	add.f32 	%f426, %f475, %f425;
	st.global.f32 	[%rd4], %f426;
$L__BB0_98:
	add.s32 	%r116, %r116, 16;
	add.s32 	%r115, %r115, 16;
	add.s32 	%r114, %r114, 16;
	setp.ne.s32 	%p72, %r18, %r13;
	@%p72 bra 	$L__BB0_66;
	add.s32 	%r118, %r115, 1;
$L__BB0_100:
	setp.eq.s32 	%p73, %r12, 0;
	@%p73 bra 	$L__BB0_135;
	and.b32  	%r24, %r11, 7;
	setp.lt.u32 	%p74, %r12, 8;
	@%p74 bra 	$L__BB0_119;
	setp.ne.s32 	%p75, %r2, %r118;
	@%p75 bra 	$L__BB0_104;
	ld.global.f32 	%f427, [%rd4];
	add.f32 	%f428, %f475, %f427;
	st.global.f32 	[%rd4], %f428;
$L__BB0_104:
	add.s32 	%r100, %r118, 1;
	setp.ne.s32 	%p76, %r2, %r100;
	@%p76 bra 	$L__BB0_106;
	ld.global.f32 	%f429, [%rd4];
	add.f32 	%f430, %f475, %f429;
	st.global.f32 	[%rd4], %f430;
$L__BB0_106:
	add.s32 	%r101, %r118, 2;
	setp.ne.s32 	%p77, %r2, %r101;
	@%p77 bra 	$L__BB0_108;
	ld.global.f32 	%f431, [%rd4];
	add.f32 	%f432, %f475, %f431;
	st.global.f32 	[%rd4], %f432;
$L__BB0_108:
	add.s32 	%r102, %r118, 3;
	setp.ne.s32 	%p78, %r2, %r102;
	@%p78 bra 	$L__BB0_110;
	ld.global.f32 	%f433, [%rd4];
	add.f32 	%f434, %f475, %f433;
	st.global.f32 	[%rd4], %f434;
$L__BB0_110:
	add.s32 	%r103, %r118, 4;
	setp.ne.s32 	%p79, %r2, %r103;
	@%p79 bra 	$L__BB0_112;
	ld.global.f32 	%f435, [%rd4];
	add.f32 	%f436, %f475, %f435;
	st.global.f32 	[%rd4], %f436;
$L__BB0_112:
	add.s32 	%r104, %r118, 5;
	setp.ne.s32 	%p80, %r2, %r104;
	@%p80 bra 	$L__BB0_114;
	ld.global.f32 	%f437, [%rd4];
	add.f32 	%f438, %f475, %f437;
	st.global.f32 	[%rd4], %f438;
$L__BB0_114:
	add.s32 	%r105, %r118, 6;
	setp.ne.s32 	%p81, %r2, %r105;
	@%p81 bra 	$L__BB0_116;
	ld.global.f32 	%f439, [%rd4];
	add.f32 	%f440, %f475, %f439;
	st.global.f32 	[%rd4], %f440;
$L__BB0_116:
	add.s32 	%r106, %r118, 7;
	setp.ne.s32 	%p82, %r2, %r106;
	@%p82 bra 	$L__BB0_118;
	ld.global.f32 	%f441, [%rd4];
	add.f32 	%f442, %f475, %f441;
	st.global.f32 	[%rd4], %f442;
$L__BB0_118:
	add.s32 	%r118, %r118, 8;
$L__BB0_119:
	setp.eq.s32 	%p83, %r24, 0;
	@%p83 bra 	$L__BB0_135;
	and.b32  	%r27, %r11, 3;
	setp.lt.u32 	%p84, %r24, 4;
	@%p84 bra 	$L__BB0_130;
	setp.ne.s32 	%p85, %r2, %r118;
	@%p85 bra 	$L__BB0_123;
	ld.global.f32 	%f443, [%rd4];
	add.f32 	%f444, %f475, %f443;
	st.global.f32 	[%rd4], %f444;
$L__BB0_123:
	add.s32 	%r107, %r118, 1;
	setp.ne.s32 	%p86, %r2, %r107;
	@%p86 bra 	$L__BB0_125;
	ld.global.f32 	%f445, [%rd4];
	add.f32 	%f446, %f475, %f445;
	st.global.f32 	[%rd4], %f446;
$L__BB0_125:
	add.s32 	%r108, %r118, 2;
	setp.ne.s32 	%p87, %r2, %r108;
	@%p87 bra 	$L__BB0_127;
	ld.global.f32 	%f447, [%rd4];
	add.f32 	%f448, %f475, %f447;
	st.global.f32 	[%rd4], %f448;
$L__BB0_127:
	add.s32 	%r109, %r118, 3;
	setp.ne.s32 	%p88, %r2, %r109;
	@%p88 bra 	$L__BB0_129;
	ld.global.f32 	%f449, [%rd4];
	add.f32 	%f450, %f475, %f449;
	st.global.f32 	[%rd4], %f450;
$L__BB0_129:
	add.s32 	%r118, %r118, 4;
$L__BB0_130:
	setp.eq.s32 	%p89, %r27, 0;
	@%p89 bra 	$L__BB0_135;
	sub.s32 	%r121, %r118, %r2;
	neg.s32 	%r120, %r27;
$L__BB0_132:
	.pragma "nounroll";
	setp.ne.s32 	%p90, %r121, 0;
	@%p90 bra 	$L__BB0_134;
	ld.global.f32 	%f451, [%rd4];
	add.f32 	%f452, %f475, %f451;
	st.global.f32 	[%rd4], %f452;
$L__BB0_134:
	add.s32 	%r121, %r121, 1;
	add.s32 	%r120, %r120, 1;
	setp.ne.s32 	%p91, %r120, 0;
	@%p91 bra 	$L__BB0_132;
$L__BB0_135:
	ret;

}


// ===== COMPILED SASS (sm_100) =====

	.target	sm_100

	.elftype	@"ET_EXEC"


//--------------------- .note.nv.tkinfo           --------------------------
	.section	.note.nv.tkinfo,"",@"SHT_NOTE"
	.sectionflags	@"SHF_NOTE_NV_TKINFO"
	.tkinfo
        /*0018*/ 	.word	0x00000002
        /*0030*/ 	.string	""
        /*0030*/ 	.string	"ptxas"
        /*0030*/ 	.string	"Cuda compilation tools, release 13.0, V13.0.88"
        /*0030*/ 	.string	"Build cuda_13.0.r13.0/compiler.36424714_0"
        /*0030*/ 	.string	"-arch sm_100 -m 64 "



//--------------------- .note.nv.cuinfo           --------------------------
	.section	.note.nv.cuinfo,"",@"SHT_NOTE"
	.sectionflags	@"SHF_NOTE_NV_CUINFO"
        /*0018*/ 	.short	0x0002
        /*001a*/ 	.short	0x0064
        /*001c*/ 	.short	0x0082
	.zero		2


//--------------------- .nv.info                  --------------------------
	.section	.nv.info,"",@"SHT_CUDA_INFO"
	.align	4


	//----- nvinfo : EIATTR_REGCOUNT
	.align		4
        /*0000*/ 	.byte	0x04, 0x2f
        /*0002*/ 	.short	(.L_1 - .L_0)
	.align		4
.L_0:
        /*0004*/ 	.word	index@(_Z16tissueGPU2KernelPfS_S_S_S_fiiiffii)
        /*0008*/ 	.word	0x00000036


	//----- nvinfo : EIATTR_FRAME_SIZE
	.align		4
.L_1:
        /*000c*/ 	.byte	0x04, 0x11
        /*000e*/ 	.short	(.L_3 - .L_2)
	.align		4
.L_2:
        /*0010*/ 	.word	index@($__internal_3_$__cuda_sm3x_div_rn_noftz_f32_slowpath)
        /*0014*/ 	.word	0x00000000


	//----- nvinfo : EIATTR_FRAME_SIZE
	.align		4
.L_3:
        /*0018*/ 	.byte	0x04, 0x11
        /*001a*/ 	.short	(.L_5 - .L_4)
	.align		4
.L_4:
        /*001c*/ 	.word	index@($__internal_2_$__cuda_sm20_sqrt_rn_f32_slowpath)
        /*0020*/ 	.word	0x00000000


	//----- nvinfo : EIATTR_FRAME_SIZE
	.align		4
.L_5:
        /*0024*/ 	.byte	0x04, 0x11
        /*0026*/ 	.short	(.L_7 - .L_6)
	.align		4
.L_6:
        /*0028*/ 	.word	index@($__internal_1_$__cuda_sm20_div_rn_f64_full)
        /*002c*/ 	.word	0x00000000


	//----- nvinfo : EIATTR_FRAME_SIZE
	.align		4
.L_7:
        /*0030*/ 	.byte	0x04, 0x11
        /*0032*/ 	.short	(.L_9 - .L_8)
	.align		4
.L_8:
        /*0034*/ 	.word	index@($__internal_0_$__cuda_sm20_dblrcp_rn_slowpath_v3)
        /*0038*/ 	.word	0x00000000


	//----- nvinfo : EIATTR_FRAME_SIZE
	.align		4
.L_9:
        /*003c*/ 	.byte	0x04, 0x11
        /*003e*/ 	.short	(.L_11 - .L_10)
	.align		4
.L_10:
        /*0040*/ 	.word	index@(_Z16tissueGPU2KernelPfS_S_S_S_fiiiffii)
        /*0044*/ 	.word	0x00000000


	//----- nvinfo : EIATTR_MIN_STACK_SIZE
	.align		4
.L_11:
        /*0048*/ 	.byte	0x04, 0x12
        /*004a*/ 	.short	(.L_13 - .L_12)
	.align		4
.L_12:
        /*004c*/ 	.word	index@(_Z16tissueGPU2KernelPfS_S_S_S_fiiiffii)
        /*0050*/ 	.word	0x00000000
.L_13:


//--------------------- .nv.compat                --------------------------
	.section	.nv.compat,"",@"SHT_CUDA_COMPAT_INFO"
	.align	4
        /*0000*/ 	.byte	0x02, 0x09, 0x00, 0x00, 0x02, 0x02, 0x01, 0x00, 0x02, 0x05, 0x05, 0x00, 0x03, 0x07, 0x01, 0x01
        /*0010*/ 	.byte	0x02, 0x03, 0x00, 0x00, 0x02, 0x06, 0x01, 0x00, 0x04, 0x0b, 0x08, 0x00, 0x01, 0x00, 0x00, 0x00
        /*0020*/ 	.byte	0x00, 0x00, 0x00, 0x00


//--------------------- .nv.info._Z16tissueGPU2KernelPfS_S_S_S_fiiiffii --------------------------
	.section	.nv.info._Z16tissueGPU2KernelPfS_S_S_S_fiiiffii,"",@"SHT_CUDA_INFO"
	.sectionflags	@""
	.align	4


	//----- nvinfo : EIATTR_CUDA_API_VERSION
	.align		4
        /*0000*/ 	.byte	0x04, 0x37
        /*0002*/ 	.short	(.L_15 - .L_14)
.L_14:
        /*0004*/ 	.word	0x00000082


	//----- nvinfo : EIATTR_KPARAM_INFO
	.align		4
.L_15:
        /*0008*/ 	.byte	0x04, 0x17
        /*000a*/ 	.short	(.L_17 - .L_16)
.L_16:
        /*000c*/ 	.word	0x00000000
        /*0010*/ 	.short	0x000c
        /*0012*/ 	.short	0x0044
        /*0014*/ 	.byte	0x00, 0xf0, 0x11, 0x00


	//----- nvinfo : EIATTR_KPARAM_INFO
	.align		4
.L_17:
        /*0018*/ 	.byte	0x04, 0x17
        /*001a*/ 	.short	(.L_19 - .L_18)
.L_18:
        /*001c*/ 	.word	0x00000000
        /*0020*/ 	.short	0x000b
        /*0022*/ 	.short	0x0040
        /*0024*/ 	.byte	0x00, 0xf0, 0x11, 0x00


	//----- nvinfo : EIATTR_KPARAM_INFO
	.align		4
.L_19:
        /*0028*/ 	.byte	0x04, 0x17
        /*002a*/ 	.short	(.L_21 - .L_20)
.L_20:
        /*002c*/ 	.word	0x00000000
        /*0030*/ 	.short	0x000a
        /*0032*/ 	.short	0x003c
        /*0034*/ 	.byte	0x00, 0xf0, 0x11, 0x00


	//----- nvinfo : EIATTR_KPARAM_INFO
	.align		4
.L_21:
        /*0038*/ 	.byte	0x04, 0x17
        /*003a*/ 	.short	(.L_23 - .L_22)
.L_22:
        /*003c*/ 	.word	0x00000000
        /*0040*/ 	.short	0x0009
        /*0042*/ 	.short	0x0038
        /*0044*/ 	.byte	0x00, 0xf0, 0x11, 0x00


	//----- nvinfo : EIATTR_KPARAM_INFO
	.align		4
.L_23:
        /*0048*/ 	.byte	0x04, 0x17
        /*004a*/ 	.short	(.L_25 - .L_24)
.L_24:
        /*004c*/ 	.word	0x00000000
        /*0050*/ 	.short	0x0008
        /*0052*/ 	.short	0x0034
        /*0054*/ 	.byte	0x00, 0xf0, 0x11, 0x00


	//----- nvinfo : EIATTR_KPARAM_INFO
	.align		4
.L_25:
        /*0058*/ 	.byte	0x04, 0x17
        /*005a*/ 	.short	(.L_27 - .L_26)
.L_26:
        /*005c*/ 	.word	0x00000000
        /*0060*/ 	.short	0x0007
        /*0062*/ 	.short	0x0030
        /*0064*/ 	.byte	0x00, 0xf0, 0x11, 0x00


	//----- nvinfo : EIATTR_KPARAM_INFO
	.align		4
.L_27:
        /*0068*/ 	.byte	0x04, 0x17
        /*006a*/ 	.short	(.L_29 - .L_28)
.L_28:
        /*006c*/ 	.word	0x00000000
        /*0070*/ 	.short	0x0006
        /*0072*/ 	.short	0x002c
        /*0074*/ 	.byte	0x00, 0xf0, 0x11, 0x00


	//----- nvinfo : EIATTR_KPARAM_INFO
	.align		4
.L_29:
        /*0078*/ 	.byte	0x04, 0x17
        /*007a*/ 	.short	(.L_31 - .L_30)
.L_30:
        /*007c*/ 	.word	0x00000000
        /*0080*/ 	.short	0x0005
        /*0082*/ 	.short	0x0028
        /*0084*/ 	.byte	0x00, 0xf0, 0x11, 0x00


	//----- nvinfo : EIATTR_KPARAM_INFO
	.align		4
.L_31:
        /*0088*/ 	.byte	0x04, 0x17
        /*008a*/ 	.short	(.L_33 - .L_32)
.L_32:
        /*008c*/ 	.word	0x00000000
        /*0090*/ 	.short	0x0004
        /*0092*/ 	.short	0x0020
        /*0094*/ 	.byte	0x00, 0xf5, 0x21, 0x00


	//----- nvinfo : EIATTR_KPARAM_INFO
	.align		4
.L_33:
        /*0098*/ 	.byte	0x04, 0x17
        /*009a*/ 	.short	(.L_35 - .L_34)
.L_34:
        /*009c*/ 	.word	0x00000000
        /*00a0*/ 	.short	0x0003
        /*00a2*/ 	.short	0x0018
        /*00a4*/ 	.byte	0x00, 0xf5, 0x21, 0x00


	//----- nvinfo : EIATTR_KPARAM_INFO
	.align		4
.L_35:
        /*00a8*/ 	.byte	0x04, 0x17
        /*00aa*/ 	.short	(.L_37 - .L_36)
.L_36:
        /*00ac*/ 	.word	0x00000000
        /*00b0*/ 	.short	0x0002
        /*00b2*/ 	.short	0x0010
        /*00b4*/ 	.byte	0x00, 0xf5, 0x21, 0x00


	//----- nvinfo : EIATTR_KPARAM_INFO
	.align		4
.L_37:
        /*00b8*/ 	.byte	0x04, 0x17
        /*00ba*/ 	.short	(.L_39 - .L_38)
.L_38:
        /*00bc*/ 	.word	0x00000000
        /*00c0*/ 	.short	0x0001
        /*00c2*/ 	.short	0x0008
        /*00c4*/ 	.byte	0x00, 0xf5, 0x21, 0x00


	//----- nvinfo : EIATTR_KPARAM_INFO
	.align		4
.L_39:
        /*00c8*/ 	.byte	0x04, 0x17
        /*00ca*/ 	.short	(.L_41 - .L_40)
.L_40:
        /*00cc*/ 	.word	0x00000000
        /*00d0*/ 	.short	0x0000
        /*00d2*/ 	.short	0x0000
        /*00d4*/ 	.byte	0x00, 0xf5, 0x21, 0x00


	//----- nvinfo : EIATTR_SPARSE_MMA_MASK
	.align		4
.L_41:
        /*00d8*/ 	.byte	0x03, 0x50
        /*00da*/ 	.short	0x0000


	//----- nvinfo : EIATTR_MAXREG_COUNT
	.align		4
        /*00dc*/ 	.byte	0x03, 0x1b
        /*00de*/ 	.short	0x00ff


	//----- nvinfo : EIATTR_NUM_BARRIERS
	.align		4
        /*00e0*/ 	.byte	0x02, 0x4c
        /*00e2*/ 	.byte	0x01
	.zero		1


	//----- nvinfo : EIATTR_MERCURY_ISA_VERSION
	.align		4
        /*00e4*/ 	.byte	0x03, 0x5f
        /*00e6*/ 	.short	0x0101


	//----- nvinfo : EIATTR_VRC_CTA_INIT_COUNT
	.align		4
        /*00e8*/ 	.byte	0x02, 0x4a
	.zero		1
	.zero		1


	//----- nvinfo : EIATTR_EXIT_INSTR_OFFSETS
	.align		4
        /*00ec*/ 	.byte	0x04, 0x1c
        /*00ee*/ 	.short	(.L_43 - .L_42)


	//   ....[0]....
.L_42:
        /*00f0*/ 	.word	0x000001f0


	//   ....[1]....
        /*00f4*/ 	.word	0x000064a0


	//   ....[2]....
        /*00f8*/ 	.word	0x00006d50


	//   ....[3]....
        /*00fc*/ 	.word	0x000071a0


	//   ....[4]....
        /*0100*/ 	.word	0x000073f0


	//   ....[5]....
        /*0104*/ 	.word	0x000074a0


	//----- nvinfo : EIATTR_CRS_STACK_SIZE
	.align		4
.L_43:
        /*0108*/ 	.byte	0x04, 0x1e
        /*010a*/ 	.short	(.L_45 - .L_44)
.L_44:
        /*010c*/ 	.word	0x00000000


	//----- nvinfo : EIATTR_CBANK_PARAM_SIZE
	.align		4
.L_45:
        /*0110*/ 	.byte	0x03, 0x19
        /*0112*/ 	.short	0x0048


	//----- nvinfo : EIATTR_PARAM_CBANK
	.align		4
        /*0114*/ 	.byte	0x04, 0x0a
        /*0116*/ 	.short	(.L_47 - .L_46)
	.align		4
.L_46:
        /*0118*/ 	.word	index@(.nv.constant0._Z16tissueGPU2KernelPfS_S_S_S_fiiiffii)
        /*011c*/ 	.short	0x0380
        /*011e*/ 	.short	0x0048


	//----- nvinfo : EIATTR_SW_WAR
	.align		4
.L_47:
        /*0120*/ 	.byte	0x04, 0x36
        /*0122*/ 	.short	(.L_49 - .L_48)
.L_48:
        /*0124*/ 	.word	0x00000008
.L_49:


//--------------------- .nv.callgraph             --------------------------
	.section	.nv.callgraph,"",@"SHT_CUDA_CALLGRAPH"
	.align	4
	.sectionentsize	8
	.align		4
        /*0000*/ 	.word	0x00000000
	.align		4
        /*0004*/ 	.word	0xffffffff
	.align		4
        /*0008*/ 	.word	0x00000000
	.align		4
        /*000c*/ 	.word	0xfffffffe
	.align		4
        /*0010*/ 	.word	0x00000000
	.align		4
        /*0014*/ 	.word	0xfffffffd
	.align		4
        /*0018*/ 	.word	0x00000000
	.align		4
        /*001c*/ 	.word	0xfffffffc


//--------------------- .text._Z16tissueGPU2KernelPfS_S_S_S_fiiiffii --------------------------
	.section	.text._Z16tissueGPU2KernelPfS_S_S_S_fiiiffii,"ax",@progbits
	.align	128
        .global         _Z16tissueGPU2KernelPfS_S_S_S_fiiiffii
        .type           _Z16tissueGPU2KernelPfS_S_S_S_fiiiffii,@function
        .size           _Z16tissueGPU2KernelPfS_S_S_S_fiiiffii,(.L_x_240 - _Z16tissueGPU2KernelPfS_S_S_S_fiiiffii)
        .other          _Z16tissueGPU2KernelPfS_S_S_S_fiiiffii,@"STO_CUDA_ENTRY STV_DEFAULT"
_Z16tissueGPU2KernelPfS_S_S_S_fiiiffii:
.text._Z16tissueGPU2KernelPfS_S_S_S_fiiiffii:
[----:B------:R-:W-:Y:S08]  /*0000*/  LDC R1, c[0x0][0x37c] ;  /* 0x0000df00ff017b82 */ /* 0x000ff00000000800 */
[----:B------:R-:W0:Y:S01]  /*0010*/  LDC R6, c[0x0][0x3c0] ;  /* 0x0000f000ff067b82 */ /* 0x000e220000000800 */
[----:B------:R-:W1:Y:S01]  /*0020*/  S2R R5, SR_CTAID.X ;  /* 0x0000000000057919 */ /* 0x000e620000002500 */
[----:B------:R-:W1:Y:S01]  /*0030*/  LDCU UR4, c[0x0][0x360] ;  /* 0x00006c00ff0477ac */ /* 0x000e620008000800 */
[----:B------:R-:W1:Y:S05]  /*0040*/  S2R R4, SR_TID.X ;  /* 0x0000000000047919 */ /* 0x000e6a0000002100 */
[----:B------:R-:W2:Y:S01]  /*0050*/  LDC R17, c[0x0][0x3b0] ;  /* 0x0000ec00ff117b82 */ /* 0x000ea20000000800 */
[----:B0-----:R-:W-:-:S04]  /*0060*/  IABS R7, R6 ;  /* 0x0000000600077213 */ /* 0x001fc80000000000 */
[----:B------:R-:W0:Y:S01]  /*0070*/  I2F.RP R0, R7 ;  /* 0x0000000700007306 */ /* 0x000e220000209400 */
[----:B-1----:R-:W-:-:S07]  /*0080*/  IMAD R5, R5, UR4, R4 ;  /* 0x0000000405057c24 */ /* 0x002fce000f8e0204 */
[----:B0-----:R-:W0:Y:S02]  /*0090*/  MUFU.RCP R0, R0 ;  /* 0x0000000000007308 */ /* 0x001e240000001000 */
[----:B0-----:R-:W-:Y:S02]  /*00a0*/  IADD3 R2, PT, PT, R0, 0xffffffe, RZ ;  /* 0x0ffffffe00027810 */ /* 0x001fe40007ffe0ff */
[----:B------:R-:W-:-:S04]  /*00b0*/  IABS R0, R5 ;  /* 0x0000000500007213 */ /* 0x000fc80000000000 */
[----:B------:R0:W1:Y:S02]  /*00c0*/  F2I.FTZ.U32.TRUNC.NTZ R3, R2 ;  /* 0x0000000200037305 */ /* 0x000064000021f000 */
[----:B0-----:R-:W-:Y:S02]  /*00d0*/  HFMA2 R2, -RZ, RZ, 0, 0 ;  /* 0x00000000ff027431 */ /* 0x001fe400000001ff */
[----:B-1----:R-:W-:-:S04]  /*00e0*/  IMAD.MOV R8, RZ, RZ, -R3 ;  /* 0x000000ffff087224 */ /* 0x002fc800078e0a03 */
[----:B------:R-:W-:-:S04]  /*00f0*/  IMAD R9, R8, R7, RZ ;  /* 0x0000000708097224 */ /* 0x000fc800078e02ff */
[----:B------:R-:W-:-:S06]  /*0100*/  IMAD.HI.U32 R3, R3, R9, R2 ;  /* 0x0000000903037227 */ /* 0x000fcc00078e0002 */
[----:B------:R-:W-:-:S04]  /*0110*/  IMAD.HI.U32 R4, R3, R0, RZ ;  /* 0x0000000003047227 */ /* 0x000fc800078e00ff */
[----:B------:R-:W-:-:S04]  /*0120*/  IMAD.MOV R2, RZ, RZ, -R4 ;  /* 0x000000ffff027224 */ /* 0x000fc800078e0a04 */
[----:B------:R-:W-:-:S05]  /*0130*/  IMAD R0, R7, R2, R0 ;  /* 0x0000000207007224 */ /* 0x000fca00078e0200 */
[----:B------:R-:W-:-:S13]  /*0140*/  ISETP.GT.U32.AND P1, PT, R7, R0, PT ;  /* 0x000000000700720c */ /* 0x000fda0003f24070 */
[-C--:B------:R-:W-:Y:S01]  /*0150*/  @!P1 IADD3 R0, PT, PT, R0, -R7.reuse, RZ ;  /* 0x8000000700009210 */ /* 0x080fe20007ffe0ff */
[----:B------:R-:W-:Y:S01]  /*0160*/  @!P1 VIADD R4, R4, 0x1 ;  /* 0x0000000104049836 */ /* 0x000fe20000000000 */
[----:B------:R-:W-:Y:S02]  /*0170*/  ISETP.NE.AND P1, PT, R6, RZ, PT ;  /* 0x000000ff0600720c */ /* 0x000fe40003f25270 */
[----:B------:R-:W-:Y:S02]  /*0180*/  ISETP.GE.U32.AND P0, PT, R0, R7, PT ;  /* 0x000000070000720c */ /* 0x000fe40003f06070 */
[----:B------:R-:W-:-:S04]  /*0190*/  LOP3.LUT R0, R5, R6, RZ, 0x3c, !PT ;  /* 0x0000000605007212 */ /* 0x000fc800078e3cff */
[----:B------:R-:W-:-:S07]  /*01a0*/  ISETP.GE.AND P2, PT, R0, RZ, PT ;  /* 0x000000ff0000720c */ /* 0x000fce0003f46270 */
[----:B------:R-:W-:-:S06]  /*01b0*/  @P0 IADD3 R4, PT, PT, R4, 0x1, RZ ;  /* 0x0000000104040810 */ /* 0x000fcc0007ffe0ff */
[----:B------:R-:W-:Y:S01]  /*01c0*/  @!P2 IMAD.MOV R4, RZ, RZ, -R4 ;  /* 0x000000ffff04a224 */ /* 0x000fe200078e0a04 */
[----:B------:R-:W-:-:S04]  /*01d0*/  @!P1 LOP3.LUT R4, RZ, R6, RZ, 0x33, !PT ;  /* 0x00000006ff049212 */ /* 0x000fc800078e33ff */
[----:B--2---:R-:W-:-:S13]  /*01e0*/  ISETP.GE.AND P0, PT, R4, R17, PT ;  /* 0x000000110400720c */ /* 0x004fda0003f06270 */
[----:B------:R-:W-:Y:S05]  /*01f0*/  @P0 EXIT ;  /* 0x000000000000094d */ /* 0x000fea0003800000 */
[----:B------:R-:W0:Y:S01]  /*0200*/  LDC.64 R12, c[0x0][0x388] ;  /* 0x0000e200ff0c7b82 */ /* 0x000e220000000a00 */
[----:B------:R-:W1:Y:S01]  /*0210*/  LDCU UR4, c[0x0][0x3ac] ;  /* 0x00007580ff0477ac */ /* 0x000e620008000800 */
[----:B------:R-:W-:Y:S01]  /*0220*/  IADD3 R0, PT, PT, -R4, RZ, RZ ;  /* 0x000000ff04007210 */ /* 0x000fe20007ffe1ff */
[----:B------:R-:W-:Y:S01]  /*0230*/  BSSY.RECONVERGENT B0, `(.L_x_0) ;  /* 0x000061f000007945 */ /* 0x000fe20003800200 */
[----:B------:R-:W-:Y:S01]  /*0240*/  IMAD.MOV.U32 R8, RZ, RZ, RZ ;  /* 0x000000ffff087224 */ /* 0x000fe200078e00ff */
[----:B------:R-:W2:Y:S02]  /*0250*/  LDCU.64 UR6, c[0x0][0x358] ;  /* 0x00006b00ff0677ac */ /* 0x000ea40008000a00 */
[----:B------:R-:W-:Y:S01]  /*0260*/  IMAD R5, R6, R0, R5 ;  /* 0x0000000006057224 */ /* 0x000fe200078e0205 */
[----:B------:R-:W3:Y:S01]  /*0270*/  LDC.64 R2, c[0x0][0x3b8] ;  /* 0x0000ee00ff027b82 */ /* 0x000ee20000000a00 */
[----:B------:R-:W4:Y:S01]  /*0280*/  LDCU UR12, c[0x0][0x3a8] ;  /* 0x00007500ff0c77ac */ /* 0x000f220008000800 */
[----:B------:R-:W0:Y:S01]  /*0290*/  LDCU UR10, c[0x0][0x3a8] ;  /* 0x00007500ff0a77ac */ /* 0x000e220008000800 */
[----:B------:R-:W0:Y:S01]  /*02a0*/  LDCU UR11, c[0x0][0x3c0] ;  /* 0x00007800ff0b77ac */ /* 0x000e220008000800 */
[----:B-1----:R-:W-:Y:S01]  /*02b0*/  ISETP.GE.AND P0, PT, R5, UR4, PT ;  /* 0x0000000405007c0c */ /* 0x002fe2000bf06270 */
[----:B------:R-:W1:Y:S01]  /*02c0*/  LDCU UR8, c[0x0][0x3c0] ;  /* 0x00007800ff0877ac */ /* 0x000e620008000800 */
[----:B0-----:R-:W-:Y:S01]  /*02d0*/  IMAD.WIDE R12, R4, 0x4, R12 ;  /* 0x00000004040c7825 */ /* 0x001fe200078e020c */
[----:B------:R-:W0:Y:S01]  /*02e0*/  LDCU UR9, c[0x0][0x3c0] ;  /* 0x00007800ff0977ac */ /* 0x000e220008000800 */
[----:B------:R-:W0:Y:S02]  /*02f0*/  LDCU UR13, c[0x0][0x3c0] ;  /* 0x00007800ff0d77ac */ /* 0x000e240008000800 */
[----:B------:R-:W-:-:S04]  /*0300*/  IMAD.WIDE R14, R17, 0x4, R12 ;  /* 0x00000004110e7825 */ /* 0x000fc800078e020c */
[----:B---3--:R-:W-:Y:S01]  /*0310*/  FMUL R6, R3, R3 ;  /* 0x0000000303067220 */ /* 0x008fe20000400000 */
[----:B------:R-:W3:Y:S01]  /*0320*/  LDCU UR14, c[0x0][0x3ac] ;  /* 0x00007580ff0e77ac */ /* 0x000ee20008000800 */
[----:B------:R-:W-:Y:S01]  /*0330*/  FMUL R7, R2, R2 ;  /* 0x0000000202077220 */ /* 0x000fe20000400000 */
[----:B------:R-:W-:Y:S01]  /*0340*/  IMAD.WIDE R16, R17, 0x4, R14 ;  /* 0x0000000411107825 */ /* 0x000fe200078e020e */
[----:B-12-4-:R-:W-:Y:S06]  /*0350*/  @P0 BRA `(.L_x_1) ;  /* 0x0000006000300947 */ /* 0x016fec0003800000 */
[----:B------:R1:W5:Y:S04]  /*0360*/  LDG.E R9, desc[UR6][R12.64] ;  /* 0x000000060c097981 */ /* 0x000368000c1e1900 */
[----:B------:R1:W5:Y:S04]  /*0370*/  LDG.E R10, desc[UR6][R14.64] ;  /* 0x000000060e0a7981 */ /* 0x000368000c1e1900 */
[----:B------:R1:W5:Y:S01]  /*0380*/  LDG.E R11, desc[UR6][R16.64] ;  /* 0x00000006100b7981 */ /* 0x000362000c1e1900 */
[----:B------:R-:W2:Y:S01]  /*0390*/  MUFU.RCP R0, R7 ;  /* 0x0000000700007308 */ /* 0x000ea20000001000 */
[----:B------:R-:W4:Y:S07]  /*03a0*/  LDCU UR4, c[0x0][0x3b4] ;  /* 0x00007680ff0477ac */ /* 0x000f2e0008000800 */
[----:B------:R-:W0:Y:S01]  /*03b0*/  FCHK P0, R6, R7 ;  /* 0x0000000706007302 */ /* 0x000e220000000000 */
[----:B--2---:R-:W-:Y:S01]  /*03c0*/  FFMA R3, R0, -R7, 1 ;  /* 0x3f80000000037423 */ /* 0x004fe20000000807 */
[----:B----4-:R-:W-:-:S03]  /*03d0*/  ISETP.NE.AND P2, PT, RZ, UR4, PT ;  /* 0x00000004ff007c0c */ /* 0x010fc6000bf45270 */
[----:B------:R-:W-:-:S04]  /*03e0*/  FFMA R3, R0, R3, R0 ;  /* 0x0000000300037223 */ /* 0x000fc80000000000 */
[----:B------:R-:W-:-:S04]  /*03f0*/  FFMA R19, R3, R6, RZ ;  /* 0x0000000603137223 */ /* 0x000fc800000000ff */
[----:B------:R-:W-:-:S04]  /*0400*/  FFMA R0, R19, -R7, R6 ;  /* 0x8000000713007223 */ /* 0x000fc80000000006 */
[----:B------:R-:W-:Y:S01]  /*0410*/  FFMA R0, R3, R0, R19 ;  /* 0x0000000003007223 */ /* 0x000fe20000000013 */
[----:B01----:R-:W-:Y:S06]  /*0420*/  @!P0 BRA `(.L_x_2) ;  /* 0x0000000000108947 */ /* 0x003fec0003800000 */
[----:B------:R-:W-:Y:S01]  /*0430*/  MOV R3, R6 ;  /* 0x0000000600037202 */ /* 0x000fe20000000f00 */
[----:B------:R-:W-:Y:S01]  /*0440*/  IMAD.MOV.U32 R0, RZ, RZ, R7 ;  /* 0x000000ffff007224 */ /* 0x000fe200078e0007 */
[----:B------:R-:W-:-:S07]  /*0450*/  MOV R2, 0x470 ;  /* 0x0000047000027802 */ /* 0x000fce0000000f00 */
[----:B---3-5:R-:W-:Y:S05]  /*0460*/  CALL.REL.NOINC `($__internal_3_$__cuda_sm3x_div_rn_noftz_f32_slowpath) ;  /* 0x0000007800807944 */ /* 0x028fea0003c00000 */
.L_x_2:
[----:B------:R-:W-:Y:S01]  /*0470*/  MOV R15, R0 ;  /* 0x00000000000f7202 */ /* 0x000fe20000000f00 */
[----:B------:R-:W-:Y:S01]  /*0480*/  IMAD.MOV.U32 R3, RZ, RZ, 0x3e055027 ;  /* 0x3e055027ff037424 */ /* 0x000fe200078e00ff */
[----:B------:R-:W0:Y:S02]  /*0490*/  LDCU UR4, c[0x0][0x3a8] ;  /* 0x00007500ff0477ac */ /* 0x000e240008000800 */
[----:B------:R-:W-:-:S13]  /*04a0*/  FSETP.GEU.AND P0, PT, R15, 1.175494350822287508e-38, PT ;  /* 0x008000000f00780b */ /* 0x000fda0003f0e000 */
[----:B------:R-:W-:Y:S01]  /*04b0*/  @!P0 FMUL R15, R15, 8388608 ;  /* 0x4b0000000f0f8820 */ /* 0x000fe20000400000 */
[----:B0-----:R-:W0:Y:S03]  /*04c0*/  F2F.F64.F32 R30, UR4 ;  /* 0x00000004001e7d10 */ /* 0x001e260008201800 */
[----:B------:R-:W-:-:S05]  /*04d0*/  VIADD R0, R15, 0xc0d55555 ;  /* 0xc0d555550f007836 */ /* 0x000fca0000000000 */
[----:B------:R-:W-:-:S04]  /*04e0*/  LOP3.LUT R2, R0, 0xff800000, RZ, 0xc0, !PT ;  /* 0xff80000000027812 */ /* 0x000fc800078ec0ff */
[----:B------:R-:W-:-:S05]  /*04f0*/  IADD3 R0, PT, PT, R15, -R2, RZ ;  /* 0x800000020f007210 */ /* 0x000fca0007ffe0ff */
[----:B------:R-:W-:Y:S01]  /*0500*/  FADD R8, R0, -1 ;  /* 0xbf80000000087421 */ /* 0x000fe20000000000 */
[----:B------:R-:W-:Y:S01]  /*0510*/  FSEL R0, RZ, -23, P0 ;  /* 0xc1b80000ff007808 */ /* 0x000fe20000000000 */
[----:B0-----:R-:W-:Y:S01]  /*0520*/  DADD R30, R30, R30 ;  /* 0x000000001e1e7229 */ /* 0x001fe2000000001e */
[----:B------:R-:W-:Y:S01]  /*0530*/  ISETP.GT.U32.AND P0, PT, R15, 0x7f7fffff, PT ;  /* 0x7f7fffff0f00780c */ /* 0x000fe20003f04070 */
[----:B------:R-:W-:-:S04]  /*0540*/  FFMA R3, R8, -R3, 0.14084610342979431152 ;  /* 0x3e1039f608037423 */ /* 0x000fc80000000803 */
[----:B------:R-:W-:-:S04]  /*0550*/  FFMA R3, R8, R3, -0.12148627638816833496 ;  /* 0xbdf8cdcc08037423 */ /* 0x000fc80000000003 */
[----:B------:R-:W-:-:S04]  /*0560*/  FFMA R3, R8, R3, 0.13980610668659210205 ;  /* 0x3e0f295508037423 */ /* 0x000fc80000000003 */
[----:B------:R-:W-:-:S04]  /*0570*/  FFMA R3, R8, R3, -0.16684235632419586182 ;  /* 0xbe2ad8b908037423 */ /* 0x000fc80000000003 */
[----:B------:R-:W-:-:S04]  /*0580*/  FFMA R3, R8, R3, 0.20012299716472625732 ;  /* 0x3e4ced0b08037423 */ /* 0x000fc80000000003 */
[----:B------:R-:W-:-:S04]  /*0590*/  FFMA R3, R8, R3, -0.24999669194221496582 ;  /* 0xbe7fff2208037423 */ /* 0x000fc80000000003 */
[----:B------:R-:W-:-:S04]  /*05a0*/  FFMA R3, R8, R3, 0.33333182334899902344 ;  /* 0x3eaaaa7808037423 */ /* 0x000fc80000000003 */
[C---:B------:R-:W-:Y:S01]  /*05b0*/  FFMA R13, R8.reuse, R3, -0.5 ;  /* 0xbf000000080d7423 */ /* 0x040fe20000000003 */
[----:B------:R-:W-:Y:S02]  /*05c0*/  I2FP.F32.S32 R3, R2 ;  /* 0x0000000200037245 */ /* 0x000fe40000201400 */
[----:B------:R-:W-:Y:S01]  /*05d0*/  MOV R2, 0x7f800000 ;  /* 0x7f80000000027802 */ /* 0x000fe20000000f00 */
[C---:B------:R-:W-:Y:S02]  /*05e0*/  FMUL R13, R8.reuse, R13 ;  /* 0x0000000d080d7220 */ /* 0x040fe40000400000 */
[----:B------:R-:W-:Y:S02]  /*05f0*/  FFMA R0, R3, 1.1920928955078125e-07, R0 ;  /* 0x3400000003007823 */ /* 0x000fe40000000000 */
[----:B------:R-:W-:-:S04]  /*0600*/  FFMA R13, R8, R13, R8 ;  /* 0x0000000d080d7223 */ /* 0x000fc80000000008 */
[----:B------:R-:W-:Y:S01]  /*0610*/  FFMA R0, R0, 0.69314718246459960938, R13 ;  /* 0x3f31721800007823 */ /* 0x000fe2000000000d */
[C---:B------:R-:W-:Y:S01]  /*0620*/  @P0 FFMA R0, R15.reuse, R2, +INF ;  /* 0x7f8000000f000423 */ /* 0x040fe20000000002 */
[----:B------:R-:W-:-:S04]  /*0630*/  FSETP.NEU.AND P0, PT, R15, RZ, PT ;  /* 0x000000ff0f00720b */ /* 0x000fc80003f0d000 */
[----:B------:R-:W-:-:S04]  /*0640*/  FSEL R0, R0, -INF , P0 ;  /* 0xff80000000007808 */ /* 0x000fc80000000000 */
[----:B------:R-:W0:Y:S02]  /*0650*/  F2F.F64.F32 R16, R0 ;  /* 0x0000000000107310 */ /* 0x000e240000201800 */
[----:B0-----:R-:W-:Y:S01]  /*0660*/  DADD R16, R16, 1 ;  /* 0x3ff0000010107429 */ /* 0x001fe20000000000 */
[----:B------:R-:W-:Y:S10]  /*0670*/  @P2 BRA `(.L_x_3) ;  /* 0x0000003400302947 */ /* 0x000ff40003800000 */
[----:B------:R-:W0:Y:S01]  /*0680*/  LDCU UR5, c[0x0][0x3b8] ;  /* 0x00007700ff0577ac */ /* 0x000e220008000800 */
[----:B------:R1:W2:Y:S01]  /*0690*/  F2F.F64.F32 R16, R7 ;  /* 0x0000000700107310 */ /* 0x0002a20000201800 */
[----:B------:R-:W4:Y:S07]  /*06a0*/  LDCU UR4, c[0x0][0x3c4] ;  /* 0x00007880ff0477ac */ /* 0x000f2e0008000800 */
[----:B0-----:R-:W0:Y:S01]  /*06b0*/  F2F.F64.F32 R14, UR5 ;  /* 0x00000005000e7d10 */ /* 0x001e220008201800 */
[----:B----4-:R-:W-:-:S09]  /*06c0*/  UISETP.NE.AND UP0, UPT, UR4, URZ, UPT ;  /* 0x000000ff0400728c */ /* 0x010fd2000bf05270 */
[----:B-12---:R-:W-:Y:S05]  /*06d0*/  BRA.U UP0, `(.L_x_4) ;  /* 0x0000000500c87547 */ /* 0x006fea000b800000 */
[----:B------:R-:W1:Y:S01]  /*06e0*/  LDC R0, c[0x0][0x3ac] ;  /* 0x0000eb00ff007b82 */ /* 0x000e620000000800 */
[----:B------:R-:W-:Y:S01]  /*06f0*/  IMAD.MOV.U32 R8, RZ, RZ, RZ ;  /* 0x000000ffff087224 */ /* 0x000fe200078e00ff */
[----:B------:R-:W-:-:S06]  /*0700*/  MOV R3, R5 ;  /* 0x0000000500037202 */ /* 0x000fcc0000000f00 */
[----:B------:R-:W2:Y:S02]  /*0710*/  LDC.64 R12, c[0x0][0x380] ;  /* 0x0000e000ff0c7b82 */ /* 0x000ea40000000a00 */
.L_x_16:
[----:B--2---:R-:W-:-:S04]  /*0720*/  IMAD.WIDE R18, R3, 0x4, R12 ;  /* 0x0000000403127825 */ /* 0x004fc800078e020c */
[C---:B-1----:R-:W-:Y:S02]  /*0730*/  IMAD.WIDE R20, R0.reuse, 0x4, R18 ;  /* 0x0000000400147825 */ /* 0x042fe400078e0212 */
[----:B------:R-:W2:Y:S04]  /*0740*/  LDG.E R18, desc[UR6][R18.64] ;  /* 0x0000000612127981 */ /* 0x000ea8000c1e1900 */
[----:B------:R-:W4:Y:S01]  /*0750*/  LDG.E R25, desc[UR6][R20.64] ;  /* 0x0000000614197981 */ /* 0x000f22000c1e1900 */
[----:B------:R-:W-:-:S06]  /*0760*/  IMAD.WIDE R22, R0, 0x4, R20 ;  /* 0x0000000400167825 */ /* 0x000fcc00078e0214 */
[----:B------:R-:W3:Y:S01]  /*0770*/  LDG.E R22, desc[UR6][R22.64] ;  /* 0x0000000616167981 */ /* 0x000ee2000c1e1900 */
[----:B------:R-:W-:Y:S01]  /*0780*/  BSSY.RECONVERGENT B2, `(.L_x_5) ;  /* 0x000005f000027945 */ /* 0x000fe20003800200 */
[----:B--2--5:R-:W-:Y:S01]  /*0790*/  FADD R2, -R9, R18 ;  /* 0x0000001209027221 */ /* 0x024fe20000000100 */
[----:B----4-:R-:W-:-:S04]  /*07a0*/  FADD R25, -R10, R25 ;  /* 0x000000190a197221 */ /* 0x010fc80000000100 */
[----:B------:R-:W-:Y:S01]  /*07b0*/  FMUL R25, R25, R25 ;  /* 0x0000001919197220 */ /* 0x000fe20000400000 */
[----:B---3--:R-:W-:-:S03]  /*07c0*/  FADD R6, -R11, R22 ;  /* 0x000000160b067221 */ /* 0x008fc60000000100 */
[----:B------:R-:W-:-:S04]  /*07d0*/  FFMA R25, R2, R2, R25 ;  /* 0x0000000202197223 */ /* 0x000fc80000000019 */
[----:B------:R-:W-:-:S05]  /*07e0*/  FFMA R25, R6, R6, R25 ;  /* 0x0000000606197223 */ /* 0x000fca0000000019 */
[----:B------:R-:W-:Y:S01]  /*07f0*/  FSETP.GEU.AND P0, PT, R25, R7, PT ;  /* 0x000000071900720b */ /* 0x000fe20003f0e000 */
[----:B------:R-:W-:Y:S01]  /*0800*/  IMAD.MOV.U32 R2, RZ, RZ, R3 ;  /* 0x000000ffff027224 */ /* 0x000fe200078e0003 */
[----:B------:R-:W-:-:S04]  /*0810*/  IADD3 R3, PT, PT, R3, UR8, RZ ;  /* 0x0000000803037c10 */ /* 0x000fc8000fffe0ff */
[----:B------:R-:W-:-:S07]  /*0820*/  ISETP.GE.AND P1, PT, R3, R0, PT ;  /* 0x000000000300720c */ /* 0x000fce0003f26270 */
[----:B------:R-:W-:Y:S06]  /*0830*/  @!P0 BRA `(.L_x_6) ;  /* 0x0000000000908947 */ /* 0x000fec0003800000 */
[----:B------:R-:W-:Y:S01]  /*0840*/  VIADD R18, R25, 0xf3000000 ;  /* 0xf300000019127836 */ /* 0x000fe20000000000 */
[----:B------:R1:W2:Y:S01]  /*0850*/  MUFU.RSQ R6, R25 ;  /* 0x0000001900067308 */ /* 0x0002a20000001400 */
[----:B------:R-:W-:Y:S03]  /*0860*/  BSSY.RECONVERGENT B1, `(.L_x_7) ;  /* 0x000000c000017945 */ /* 0x000fe60003800200 */
[----:B------:R-:W-:-:S13]  /*0870*/  ISETP.GT.U32.AND P0, PT, R18, 0x727fffff, PT ;  /* 0x727fffff1200780c */ /* 0x000fda0003f04070 */
[----:B-12---:R-:W-:Y:S05]  /*0880*/  @!P0 BRA `(.L_x_8) ;  /* 0x0000000000148947 */ /* 0x006fea0003800000 */
[----:B------:R-:W-:Y:S02]  /*0890*/  MOV R26, R25 ;  /* 0x00000019001a7202 */ /* 0x000fe40000000f00 */
[----:B------:R-:W-:-:S07]  /*08a0*/  MOV R28, 0x8c0 ;  /* 0x000008c0001c7802 */ /* 0x000fce0000000f00 */
[----:B0-----:R-:W-:Y:S05]  /*08b0*/  CALL.REL.NOINC `($__internal_2_$__cuda_sm20_sqrt_rn_f32_slowpath) ;  /* 0x0000007400107944 */ /* 0x001fea0003c00000 */
[----:B------:R-:W-:Y:S01]  /*08c0*/  IMAD.MOV.U32 R26, RZ, RZ, R29 ;  /* 0x000000ffff1a7224 */ /* 0x000fe200078e001d */
[----:B------:R-:W-:Y:S06]  /*08d0*/  BRA `(.L_x_9) ;  /* 0x0000000000107947 */ /* 0x000fec0003800000 */
.L_x_8:
[----:B------:R-:W-:Y:S01]  /*08e0*/  FMUL.FTZ R26, R25, R6 ;  /* 0x00000006191a7220 */ /* 0x000fe20000410000 */
[----:B------:R-:W-:-:S03]  /*08f0*/  FMUL.FTZ R6, R6, 0.5 ;  /* 0x3f00000006067820 */ /* 0x000fc60000410000 */
[----:B------:R-:W-:-:S04]  /*0900*/  FFMA R19, -R26, R26, R25 ;  /* 0x0000001a1a137223 */ /* 0x000fc80000000119 */
[----:B------:R-:W-:-:S07]  /*0910*/  FFMA R26, R19, R6, R26 ;  /* 0x00000006131a7223 */ /* 0x000fce000000001a */
.L_x_9:
[----:B------:R-:W-:Y:S05]  /*0920*/  BSYNC.RECONVERGENT B1 ;  /* 0x0000000000017941 */ /* 0x000fea0003800200 */
.L_x_7:
[----:B------:R-:W1:Y:S01]  /*0930*/  F2F.F64.F32 R26, R26 ;  /* 0x0000001a001a7310 */ /* 0x000e620000201800 */
[----:B------:R-:W-:Y:S07]  /*0940*/  BSSY.RECONVERGENT B3, `(.L_x_10) ;  /* 0x0000010000037945 */ /* 0x000fee0003800200 */
[----:B-1----:R-:W1:Y:S01]  /*0950*/  MUFU.RCP64H R19, R27 ;  /* 0x0000001b00137308 */ /* 0x002e620000001800 */
[----:B------:R-:W-:-:S04]  /*0960*/  IADD3 R18, PT, PT, R27, 0x300402, RZ ;  /* 0x003004021b127810 */ /* 0x000fc80007ffe0ff */
[----:B------:R-:W-:Y:S02]  /*0970*/  FSETP.GEU.AND P0, PT, |R18|, 5.8789094863358348022e-39, PT ;  /* 0x004004021200780b */ /* 0x000fe40003f0e200 */
[----:B-1----:R-:W-:-:S08]  /*0980*/  DFMA R20, -R26, R18, 1 ;  /* 0x3ff000001a14742b */ /* 0x002fd00000000112 */
[----:B------:R-:W-:-:S08]  /*0990*/  DFMA R20, R20, R20, R20 ;  /* 0x000000141414722b */ /* 0x000fd00000000014 */
[----:B------:R-:W-:-:S08]  /*09a0*/  DFMA R20, R18, R20, R18 ;  /* 0x000000141214722b */ /* 0x000fd00000000012 */
[----:B------:R-:W-:-:S08]  /*09b0*/  DFMA R22, -R26, R20, 1 ;  /* 0x3ff000001a16742b */ /* 0x000fd00000000114 */
[----:B------:R-:W-:Y:S01]  /*09c0*/  DFMA R20, R20, R22, R20 ;  /* 0x000000161414722b */ /* 0x000fe20000000014 */
[----:B------:R-:W-:Y:S10]  /*09d0*/  @P0 BRA `(.L_x_11) ;  /* 0x0000000000180947 */ /* 0x000ff40003800000 */
[----:B------:R-:W-:Y:S02]  /*09e0*/  LOP3.LUT R30, R27, 0x7fffffff, RZ, 0xc0, !PT ;  /* 0x7fffffff1b1e7812 */ /* 0x000fe400078ec0ff */
[----:B------:R-:W-:-:S03]  /*09f0*/  MOV R34, 0xa20 ;  /* 0x00000a2000227802 */ /* 0x000fc60000000f00 */
[----:B------:R-:W-:-:S07]  /*0a00*/  VIADD R30, R30, 0xfff00000 ;  /* 0xfff000001e1e7836 */ /* 0x000fce0000000000 */
[----:B0-----:R-:W-:Y:S05]  /*0a10*/  CALL.REL.NOINC `($__internal_0_$__cuda_sm20_dblrcp_rn_slowpath_v3) ;  /* 0x0000006800a47944 */ /* 0x001fea0003c00000 */
[----:B------:R-:W-:Y:S01]  /*0a20*/  MOV R20, R28 ;  /* 0x0000001c00147202 */ /* 0x000fe20000000f00 */
[----:B------:R-:W-:-:S07]  /*0a30*/  IMAD.MOV.U32 R21, RZ, RZ, R29 ;  /* 0x000000ffff157224 */ /* 0x000fce00078e001d */
.L_x_11:
[----:B------:R-:W-:Y:S05]  /*0a40*/  BSYNC.RECONVERGENT B3 ;  /* 0x0000000000037941 */ /* 0x000fea0003800200 */
.L_x_10:
[----:B------:R-:W-:Y:S01]  /*0a50*/  MOV R18, R20 ;  /* 0x0000001400127202 */ /* 0x000fe20000000f00 */
[----:B------:R-:W-:Y:S01]  /*0a60*/  IMAD.MOV.U32 R19, RZ, RZ, R21 ;  /* 0x000000ffff137224 */ /* 0x000fe200078e0015 */
[----:B------:R-:W-:Y:S06]  /*0a70*/  BRA `(.L_x_12) ;  /* 0x0000000000bc7947 */ /* 0x000fec0003800000 */
.L_x_6:
[----:B------:R-:W1:Y:S01]  /*0a80*/  MUFU.RCP64H R21, R17 ;  /* 0x0000001100157308 */ /* 0x000e620000001800 */
[----:B------:R-:W-:Y:S01]  /*0a90*/  HFMA2 R20, -RZ, RZ, 0, 5.9604644775390625e-08 ;  /* 0x00000001ff147431 */ /* 0x000fe200000001ff */
[----:B------:R-:W-:Y:S05]  /*0aa0*/  BSSY.RECONVERGENT B3, `(.L_x_13) ;  /* 0x0000015000037945 */ /* 0x000fea0003800200 */
[----:B-1----:R-:W-:-:S08]  /*0ab0*/  DFMA R18, R20, -R16, 1 ;  /* 0x3ff000001412742b */ /* 0x002fd00000000810 */
[----:B------:R-:W-:Y:S02]  /*0ac0*/  DFMA R22, R18, R18, R18 ;  /* 0x000000121216722b */ /* 0x000fe40000000012 */
[----:B------:R-:W1:Y:S06]  /*0ad0*/  F2F.F64.F32 R18, R25 ;  /* 0x0000001900127310 */ /* 0x000e6c0000201800 */
[----:B------:R-:W-:-:S08]  /*0ae0*/  DFMA R22, R20, R22, R20 ;  /* 0x000000161416722b */ /* 0x000fd00000000014 */
[----:B------:R-:W-:Y:S02]  /*0af0*/  DFMA R20, R22, -R16, 1 ;  /* 0x3ff000001614742b */ /* 0x000fe40000000810 */
[----:B-1----:R-:W-:-:S06]  /*0b00*/  DMUL R30, R18, -0.5 ;  /* 0xbfe00000121e7828 */ /* 0x002fcc0000000000 */
[----:B------:R-:W-:-:S04]  /*0b10*/  DFMA R20, R22, R20, R22 ;  /* 0x000000141614722b */ /* 0x000fc80000000016 */
[----:B------:R-:W-:-:S04]  /*0b20*/  FSETP.GEU.AND P2, PT, |R31|, 6.5827683646048100446e-37, PT ;  /* 0x036000001f00780b */ /* 0x000fc80003f4e200 */
[----:B------:R-:W-:-:S08]  /*0b30*/  DMUL R18, R30, R20 ;  /* 0x000000141e127228 */ /* 0x000fd00000000000 */
[----:B------:R-:W-:-:S08]  /*0b40*/  DFMA R22, R18, -R16, R30 ;  /* 0x800000101216722b */ /* 0x000fd0000000001e */
[----:B------:R-:W-:-:S10]  /*0b50*/  DFMA R18, R20, R22, R18 ;  /* 0x000000161412722b */ /* 0x000fd40000000012 */
[----:B------:R-:W-:-:S05]  /*0b60*/  FFMA R6, RZ, R17, R19 ;  /* 0x00000011ff067223 */ /* 0x000fca0000000013 */
[----:B------:R-:W-:-:S13]  /*0b70*/  FSETP.GT.AND P0, PT, |R6|, 1.469367938527859385e-39, PT ;  /* 0x001000000600780b */ /* 0x000fda0003f04200 */
[----:B------:R-:W-:Y:S05]  /*0b80*/  @P0 BRA P2, `(.L_x_14) ;  /* 0x0000000000180947 */ /* 0x000fea0001000000 */
[----:B------:R-:W-:Y:S01]  /*0b90*/  IMAD.MOV.U32 R28, RZ, RZ, R16 ;  /* 0x000000ffff1c7224 */ /* 0x000fe200078e0010 */
[----:B------:R-:W-:Y:S02]  /*0ba0*/  MOV R29, R17 ;  /* 0x00000011001d7202 */ /* 0x000fe40000000f00 */
[----:B------:R-:W-:-:S07]  /*0bb0*/  MOV R48, 0xbd0 ;  /* 0x00000bd000307802 */ /* 0x000fce0000000f00 */
[----:B0-----:R-:W-:Y:S05]  /*0bc0*/  CALL.REL.NOINC `($__internal_1_$__cuda_sm20_div_rn_f64_full) ;  /* 0x0000006800dc7944 */ /* 0x001fea0003c00000 */
[----:B------:R-:W-:Y:S01]  /*0bd0*/  IMAD.MOV.U32 R18, RZ, RZ, R30 ;  /* 0x000000ffff127224 */ /* 0x000fe200078e001e */
[----:B------:R-:W-:-:S07]  /*0be0*/  MOV R19, R31 ;  /* 0x0000001f00137202 */ /* 0x000fce0000000f00 */
.L_x_14:
[----:B------:R-:W-:Y:S05]  /*0bf0*/  BSYNC.RECONVERGENT B3 ;  /* 0x0000000000037941 */ /* 0x000fea0003800200 */
.L_x_13:
[----:B0-----:R-:W0:Y:S01]  /*0c00*/  MUFU.RCP64H R21, R15 ;  /* 0x0000000f00157308 */ /* 0x001e220000001800 */
[----:B------:R-:W-:Y:S01]  /*0c10*/  IMAD.MOV.U32 R20, RZ, RZ, 0x1 ;  /* 0x00000001ff147424 */ /* 0x000fe200078e00ff */
[----:B------:R-:W-:Y:S01]  /*0c20*/  DADD R30, R18, 1.5 ;  /* 0x3ff80000121e7429 */ /* 0x000fe20000000000 */
[----:B------:R-:W-:Y:S09]  /*0c30*/  BSSY.RECONVERGENT B3, `(.L_x_12) ;  /* 0x0000013000037945 */ /* 0x000ff20003800200 */
[----:B------:R-:W-:Y:S01]  /*0c40*/  FSETP.GEU.AND P2, PT, |R31|, 6.5827683646048100446e-37, PT ;  /* 0x036000001f00780b */ /* 0x000fe20003f4e200 */
[----:B0-----:R-:W-:-:S08]  /*0c50*/  DFMA R22, R20, -R14, 1 ;  /* 0x3ff000001416742b */ /* 0x001fd0000000080e */
[----:B------:R-:W-:-:S08]  /*0c60*/  DFMA R22, R22, R22, R22 ;  /* 0x000000161616722b */ /* 0x000fd00000000016 */
[----:B------:R-:W-:-:S08]  /*0c70*/  DFMA R22, R20, R22, R20 ;  /* 0x000000161416722b */ /* 0x000fd00000000014 */
[----:B------:R-:W-:-:S08]  /*0c80*/  DFMA R20, R22, -R14, 1 ;  /* 0x3ff000001614742b */ /* 0x000fd0000000080e */
[----:B------:R-:W-:-:S08]  /*0c90*/  DFMA R20, R22, R20, R22 ;  /* 0x000000141614722b */ /* 0x000fd00000000016 */
[----:B------:R-:W-:-:S08]  /*0ca0*/  DMUL R18, R30, R20 ;  /* 0x000000141e127228 */ /* 0x000fd00000000000 */
[----:B------:R-:W-:-:S08]  /*0cb0*/  DFMA R22, R18, -R14, R30 ;  /* 0x8000000e1216722b */ /* 0x000fd0000000001e */
[----:B------:R-:W-:-:S10]  /*0cc0*/  DFMA R18, R20, R22, R18 ;  /* 0x000000161412722b */ /* 0x000fd40000000012 */
[----:B------:R-:W-:-:S05]  /*0cd0*/  FFMA R6, RZ, R15, R19 ;  /* 0x0000000fff067223 */ /* 0x000fca0000000013 */
[----:B------:R-:W-:-:S13]  /*0ce0*/  FSETP.GT.AND P0, PT, |R6|, 1.469367938527859385e-39, PT ;  /* 0x001000000600780b */ /* 0x000fda0003f04200 */
[----:B------:R-:W-:Y:S05]  /*0cf0*/  @P0 BRA P2, `(.L_x_15) ;  /* 0x0000000000180947 */ /* 0x000fea0001000000 */
[----:B------:R-:W-:Y:S01]  /*0d00*/  MOV R28, R14 ;  /* 0x0000000e001c7202 */ /* 0x000fe20000000f00 */
[----:B------:R-:W-:Y:S01]  /*0d10*/  IMAD.MOV.U32 R29, RZ, RZ, R15 ;  /* 0x000000ffff1d7224 */ /* 0x000fe200078e000f */
[----:B------:R-:W-:-:S07]  /*0d20*/  MOV R48, 0xd40 ;  /* 0x00000d4000307802 */ /* 0x000fce0000000f00 */
[----:B------:R-:W-:Y:S05]  /*0d30*/  CALL.REL.NOINC `($__internal_1_$__cuda_sm20_div_rn_f64_full) ;  /* 0x0000006800807944 */ /* 0x000fea0003c00000 */
[----:B------:R-:W-:Y:S01]  /*0d40*/  MOV R18, R30 ;  /* 0x0000001e00127202 */ /* 0x000fe20000000f00 */
[----:B------:R-:W-:-:S07]  /*0d50*/  IMAD.MOV.U32 R19, RZ, RZ, R31 ;  /* 0x000000ffff137224 */ /* 0x000fce00078e001f */
.L_x_15:
[----:B------:R-:W-:Y:S05]  /*0d60*/  BSYNC.RECONVERGENT B3 ;  /* 0x0000000000037941 */ /* 0x000fea0003800200 */
.L_x_12:
[----:B------:R-:W-:Y:S05]  /*0d70*/  BSYNC.RECONVERGENT B2 ;  /* 0x0000000000027941 */ /* 0x000fea0003800200 */
.L_x_5:
[----:B------:R-:W1:Y:S02]  /*0d80*/  LDC.64 R20, c[0x0][0x398] ;  /* 0x0000e600ff147b82 */ /* 0x000e640000000a00 */
[----:B-1----:R-:W-:-:S06]  /*0d90*/  IMAD.WIDE R20, R2, 0x4, R20 ;  /* 0x0000000402147825 */ /* 0x002fcc00078e0214 */
[----:B------:R-:W2:Y:S01]  /*0da0*/  LDG.E R20, desc[UR6][R20.64] ;  /* 0x0000000614147981 */ /* 0x000ea2000c1e1900 */
[----:B------:R-:W-:-:S10]  /*0db0*/  DADD R18, RZ, R18 ;  /* 0x00000000ff127229 */ /* 0x000fd40000000012 */
[----:B------:R-:W2:Y:S02]  /*0dc0*/  F2F.F32.F64 R19, R18 ;  /* 0x0000001200137310 */ /* 0x000ea40000301000 */
[----:B--2---:R-:W-:Y:S01]  /*0dd0*/  FFMA R8, R19, R20, R8 ;  /* 0x0000001413087223 */ /* 0x004fe20000000008 */
[----:B------:R-:W-:Y:S06]  /*0de0*/  @!P1 BRA `(.L_x_16) ;  /* 0xfffffff8004c9947 */ /* 0x000fec000383ffff */
[----:B------:R-:W-:Y:S05]  /*0df0*/  BRA `(.L_x_1) ;  /* 0x0000005400887947 */ /* 0x000fea0003800000 */
.L_x_4:
[----:B------:R-:W1:Y:S02]  /*0e00*/  LDC.64 R22, c[0x0][0x3a0] ;  /* 0x0000e800ff167b82 */ /* 0x000e640000000a00 */
[----:B-1----:R-:W2:Y:S04]  /*0e10*/  LDG.E R0, desc[UR6][R22.64+0x10] ;  /* 0x0000100616007981 */ /* 0x002ea8000c1e1900 */
[----:B------:R-:W4:Y:S04]  /*0e20*/  LDG.E R2, desc[UR6][R22.64+0x28] ;  /* 0x0000280616027981 */ /* 0x000f28000c1e1900 */
[----:B------:R1:W5:Y:S04]  /*0e30*/  LDG.E R46, desc[UR6][R22.64] ;  /* 0x00000006162e7981 */ /* 0x000368000c1e1900 */
        /* <DEDUP_REMOVED lines=8> */
[----:B------:R1:W5:Y:S01]  /*0ec0*/  LDG.E R6, desc[UR6][R22.64+0x2c] ;  /* 0x00002c0616067981 */ /* 0x000362000c1e1900 */
[----:B------:R-:W-:-:S02]  /*0ed0*/  MOV R8, RZ ;  /* 0x000000ff00087202 */ /* 0x000fc40000000f00 */
[----:B------:R-:W-:Y:S01]  /*0ee0*/  MOV R3, R5 ;  /* 0x0000000500037202 */ /* 0x000fe20000000f00 */
[----:B--2---:R-:W2:Y:S08]  /*0ef0*/  F2F.F64.F32 R18, R0 ;  /* 0x0000000000127310 */ /* 0x004eb00000201800 */
[----:B----4-:R-:W4:Y:S01]  /*0f00*/  F2F.F64.F32 R20, R2 ;  /* 0x0000000200147310 */ /* 0x010f220000201800 */
[----:B--2---:R-:W-:-:S02]  /*0f10*/  DMUL R18, R18, R30 ;  /* 0x0000001e12127228 */ /* 0x004fc40000000000 */
[----:B-1--4-:R-:W-:-:S11]  /*0f20*/  DMUL R20, R20, R30 ;  /* 0x0000001e14147228 */ /* 0x012fd60000000000 */
.L_x_100:
[----:B------:R-:W1:Y:S08]  /*0f30*/  LDC.64 R24, c[0x0][0x380] ;  /* 0x0000e000ff187b82 */ /* 0x000e700000000a00 */
[----:B------:R-:W2:Y:S01]  /*0f40*/  LDC R37, c[0x0][0x3ac] ;  /* 0x0000eb00ff257b82 */ /* 0x000ea20000000800 */
[----:B-1----:R-:W-:-:S04]  /*0f50*/  IMAD.WIDE R24, R3, 0x4, R24 ;  /* 0x0000000403187825 */ /* 0x002fc800078e0218 */
[C---:B--2---:R-:W-:Y:S02]  /*0f60*/  IMAD.WIDE R28, R37.reuse, 0x4, R24 ;  /* 0x00000004251c7825 */ /* 0x044fe400078e0218 */
[----:B------:R-:W2:Y:S02]  /*0f70*/  LDG.E R24, desc[UR6][R24.64] ;  /* 0x0000000618187981 */ /* 0x000ea4000c1e1900 */
[----:B------:R-:W-:Y:S02]  /*0f80*/  IMAD.WIDE R26, R37, 0x4, R28 ;  /* 0x00000004251a7825 */ /* 0x000fe400078e021c */
[----:B------:R-:W4:Y:S04]  /*0f90*/  LDG.E R23, desc[UR6][R28.64] ;  /* 0x000000061c177981 */ /* 0x000f28000c1e1900 */
[----:B------:R-:W3:Y:S01]  /*0fa0*/  LDG.E R26, desc[UR6][R26.64] ;  /* 0x000000061a1a7981 */ /* 0x000ee2000c1e1900 */
[----:B------:R-:W-:Y:S01]  /*0fb0*/  IMAD.MOV.U32 R0, RZ, RZ, R3 ;  /* 0x000000ffff007224 */ /* 0x000fe200078e0003 */
[----:B------:R-:W-:Y:S01]  /*0fc0*/  IADD3 R3, PT, PT, R3, UR9, RZ ;  /* 0x0000000903037c10 */ /* 0x000fe2000fffe0ff */
[----:B------:R-:W-:Y:S03]  /*0fd0*/  BSSY.RECONVERGENT B2, `(.L_x_17) ;  /* 0x000005e000027945 */ /* 0x000fe60003800200 */
[----:B------:R-:W-:Y:S01]  /*0fe0*/  ISETP.GE.AND P1, PT, R3, R37, PT ;  /* 0x000000250300720c */ /* 0x000fe20003f26270 */
[----:B--2--5:R-:W-:Y:S01]  /*0ff0*/  FADD R30, -R9, R24 ;  /* 0x00000018091e7221 */ /* 0x024fe20000000100 */
[----:B----4-:R-:W-:-:S04]  /*1000*/  FADD R31, -R10, R23 ;  /* 0x000000170a1f7221 */ /* 0x010fc80000000100 */
[----:B------:R-:W-:Y:S01]  /*1010*/  FMUL R33, R31, R31 ;  /* 0x0000001f1f217220 */ /* 0x000fe20000400000 */
[----:B---3--:R-:W-:-:S03]  /*1020*/  FADD R2, -R11, R26 ;  /* 0x0000001a0b027221 */ /* 0x008fc60000000100 */
[----:B------:R-:W-:Y:S01]  /*1030*/  FFMA R33, R30, R30, R33 ;  /* 0x0000001e1e217223 */ /* 0x000fe20000000021 */
[----:B------:R-:W-:-:S04]  /*1040*/  FMUL R2, R2, R2 ;  /* 0x0000000202027220 */ /* 0x000fc80000400000 */
[----:B------:R-:W-:Y:S01]  /*1050*/  FADD R35, R2, R33 ;  /* 0x0000002102237221 */ /* 0x000fe20000000000 */
[----:B------:R1:W2:Y:S04]  /*1060*/  F2F.F64.F32 R22, R30 ;  /* 0x0000001e00167310 */ /* 0x0002a80000201800 */
[----:B------:R-:W-:-:S04]  /*1070*/  FSETP.GEU.AND P0, PT, R35, R7, PT ;  /* 0x000000072300720b */ /* 0x000fc80003f0e000 */
[----:B------:R1:W3:Y:S09]  /*1080*/  F2F.F64.F32 R24, R31 ;  /* 0x0000001f00187310 */ /* 0x0002f20000201800 */
[----:B-12---:R-:W-:Y:S05]  /*1090*/  @!P0 BRA `(.L_x_18) ;  /* 0x0000000000888947 */ /* 0x006fea0003800000 */
[----:B------:R-:W-:Y:S01]  /*10a0*/  IADD3 R26, PT, PT, R35, -0xd000000, RZ ;  /* 0xf3000000231a7810 */ /* 0x000fe20007ffe0ff */
[----:B------:R1:W2:Y:S01]  /*10b0*/  MUFU.RSQ R28, R35 ;  /* 0x00000023001c7308 */ /* 0x0002a20000001400 */
[----:B------:R-:W-:Y:S02]  /*10c0*/  BSSY.RECONVERGENT B1, `(.L_x_19) ;  /* 0x000000c000017945 */ /* 0x000fe40003800200 */
[----:B------:R-:W-:-:S13]  /*10d0*/  ISETP.GT.U32.AND P0, PT, R26, 0x727fffff, PT ;  /* 0x727fffff1a00780c */ /* 0x000fda0003f04070 */
[----:B-1----:R-:W-:Y:S05]  /*10e0*/  @!P0 BRA `(.L_x_20) ;  /* 0x0000000000148947 */ /* 0x002fea0003800000 */
[----:B------:R-:W-:Y:S01]  /*10f0*/  IMAD.MOV.U32 R26, RZ, RZ, R35 ;  /* 0x000000ffff1a7224 */ /* 0x000fe200078e0023 */
[----:B--2---:R-:W-:-:S07]  /*1100*/  MOV R28, 0x1120 ;  /* 0x00001120001c7802 */ /* 0x004fce0000000f00 */
[----:B0--3--:R-:W-:Y:S05]  /*1110*/  CALL.REL.NOINC `($__internal_2_$__cuda_sm20_sqrt_rn_f32_slowpath) ;  /* 0x0000006800f87944 */ /* 0x009fea0003c00000 */
[----:B------:R-:W-:Y:S01]  /*1120*/  MOV R26, R29 ;  /* 0x0000001d001a7202 */ /* 0x000fe20000000f00 */
[----:B------:R-:W-:Y:S06]  /*1130*/  BRA `(.L_x_21) ;  /* 0x0000000000107947 */ /* 0x000fec0003800000 */
.L_x_20:
[----:B--2---:R-:W-:Y:S01]  /*1140*/  FMUL.FTZ R26, R35, R28 ;  /* 0x0000001c231a7220 */ /* 0x004fe20000410000 */
[----:B------:R-:W-:-:S03]  /*1150*/  FMUL.FTZ R28, R28, 0.5 ;  /* 0x3f0000001c1c7820 */ /* 0x000fc60000410000 */
[----:B------:R-:W-:-:S04]  /*1160*/  FFMA R27, -R26, R26, R35 ;  /* 0x0000001a1a1b7223 */ /* 0x000fc80000000123 */
[----:B------:R-:W-:-:S07]  /*1170*/  FFMA R26, R27, R28, R26 ;  /* 0x0000001c1b1a7223 */ /* 0x000fce000000001a */
.L_x_21:
[----:B------:R-:W-:Y:S05]  /*1180*/  BSYNC.RECONVERGENT B1 ;  /* 0x0000000000017941 */ /* 0x000fea0003800200 */
.L_x_19:
        /* <DEDUP_REMOVED lines=14> */
[----:B0--3--:R-:W-:Y:S05]  /*1270*/  CALL.REL.NOINC `($__internal_0_$__cuda_sm20_dblrcp_rn_slowpath_v3) ;  /* 0x00000060008c7944 */ /* 0x009fea0003c00000 */
[----:B------:R-:W-:Y:S02]  /*1280*/  MOV R32, R28 ;  /* 0x0000001c00207202 */ /* 0x000fe40000000f00 */
[----:B------:R-:W-:-:S07]  /*1290*/  MOV R33, R29 ;  /* 0x0000001d00217202 */ /* 0x000fce0000000f00 */
.L_x_23:
[----:B------:R-:W-:Y:S05]  /*12a0*/  BSYNC.RECONVERGENT B3 ;  /* 0x0000000000037941 */ /* 0x000fea0003800200 */
.L_x_22:
[----:B------:R-:W-:Y:S05]  /*12b0*/  BRA `(.L_x_24) ;  /* 0x0000000000bc7947 */ /* 0x000fea0003800000 */
.L_x_18:
[----:B------:R-:W1:Y:S01]  /*12c0*/  MUFU.RCP64H R31, R17 ;  /* 0x00000011001f7308 */ /* 0x000e620000001800 */
[----:B------:R-:W-:Y:S01]  /*12d0*/  IMAD.MOV.U32 R30, RZ, RZ, 0x1 ;  /* 0x00000001ff1e7424 */ /* 0x000fe200078e00ff */
[----:B------:R-:W-:Y:S06]  /*12e0*/  BSSY.RECONVERGENT B3, `(.L_x_25) ;  /* 0x0000015000037945 */ /* 0x000fec0003800200 */
[----:B------:R-:W2:Y:S01]  /*12f0*/  F2F.F64.F32 R26, R35 ;  /* 0x00000023001a7310 */ /* 0x000ea20000201800 */
[----:B-1----:R-:W-:Y:S02]  /*1300*/  DFMA R28, R30, -R16, 1 ;  /* 0x3ff000001e1c742b */ /* 0x002fe40000000810 */
[----:B--2---:R-:W-:-:S06]  /*1310*/  DMUL R26, R26, -0.5 ;  /* 0xbfe000001a1a7828 */ /* 0x004fcc0000000000 */
[----:B------:R-:W-:-:S08]  /*1320*/  DFMA R28, R28, R28, R28 ;  /* 0x0000001c1c1c722b */ /* 0x000fd0000000001c */
[----:B------:R-:W-:Y:S01]  /*1330*/  DFMA R28, R30, R28, R30 ;  /* 0x0000001c1e1c722b */ /* 0x000fe2000000001e */
[----:B------:R-:W-:-:S07]  /*1340*/  FSETP.GEU.AND P2, PT, |R27|, 6.5827683646048100446e-37, PT ;  /* 0x036000001b00780b */ /* 0x000fce0003f4e200 */
        /* <DEDUP_REMOVED lines=10> */
[----:B------:R-:W-:Y:S02]  /*13f0*/  MOV R31, R27 ;  /* 0x0000001b001f7202 */ /* 0x000fe40000000f00 */
[----:B------:R-:W-:Y:S02]  /*1400*/  MOV R29, R17 ;  /* 0x00000011001d7202 */ /* 0x000fe40000000f00 */
[----:B------:R-:W-:-:S07]  /*1410*/  MOV R48, 0x1430 ;  /* 0x0000143000307802 */ /* 0x000fce0000000f00 */
[----:B0--3--:R-:W-:Y:S05]  /*1420*/  CALL.REL.NOINC `($__internal_1_$__cuda_sm20_div_rn_f64_full) ;  /* 0x0000006000c47944 */ /* 0x009fea0003c00000 */
.L_x_26:
[----:B------:R-:W-:Y:S05]  /*1430*/  BSYNC.RECONVERGENT B3 ;  /* 0x0000000000037941 */ /* 0x000fea0003800200 */
.L_x_25:
[----:B0-----:R-:W0:Y:S01]  /*1440*/  MUFU.RCP64H R27, R15 ;  /* 0x0000000f001b7308 */ /* 0x001e220000001800 */
[----:B------:R-:W-:Y:S01]  /*1450*/  MOV R26, 0x1 ;  /* 0x00000001001a7802 */ /* 0x000fe20000000f00 */
        /* <DEDUP_REMOVED lines=17> */
[----:B---3--:R-:W-:Y:S05]  /*1570*/  CALL.REL.NOINC `($__internal_1_$__cuda_sm20_div_rn_f64_full) ;  /* 0x0000006000707944 */ /* 0x008fea0003c00000 */
[----:B------:R-:W-:Y:S01]  /*1580*/  MOV R32, R30 ;  /* 0x0000001e00207202 */ /* 0x000fe20000000f00 */
[----:B------:R-:W-:-:S07]  /*1590*/  IMAD.MOV.U32 R33, RZ, RZ, R31 ;  /* 0x000000ffff217224 */ /* 0x000fce00078e001f */
.L_x_27:
[----:B------:R-:W-:Y:S05]  /*15a0*/  BSYNC.RECONVERGENT B3 ;  /* 0x0000000000037941 */ /* 0x000fea0003800200 */
.L_x_24:
[----:B------:R-:W-:Y:S05]  /*15b0*/  BSYNC.RECONVERGENT B2 ;  /* 0x0000000000027941 */ /* 0x000fea0003800200 */
.L_x_17:
[----:B------:R-:W1:Y:S01]  /*15c0*/  F2F.F64.F32 R26, UR10 ;  /* 0x0000000a001a7d10 */ /* 0x000e620008201800 */
[----:B------:R-:W-:Y:S01]  /*15d0*/  DADD R32, RZ, R32 ;  /* 0x00000000ff207229 */ /* 0x000fe20000000020 */
[----:B------:R-:W-:Y:S06]  /*15e0*/  BSSY.RECONVERGENT B2, `(.L_x_28) ;  /* 0x0000061000027945 */ /* 0x000fec0003800200 */
[----:B------:R-:W3:Y:S01]  /*15f0*/  F2F.F64.F32 R28, R45 ;  /* 0x0000002d001c7310 */ /* 0x000ee20000201800 */
[----:B-1----:R-:W-:-:S07]  /*1600*/  DADD R26, R26, R26 ;  /* 0x000000001a1a7229 */ /* 0x002fce000000001a */
[----:B------:R-:W1:Y:S01]  /*1610*/  F2F.F64.F32 R30, R46 ;  /* 0x0000002e001e7310 */ /* 0x000e620000201800 */
[----:B---3--:R-:W-:-:S07]  /*1620*/  DFMA R28, R28, R26, R24 ;  /* 0x0000001a1c1c722b */ /* 0x008fce0000000018 */
[----:B------:R-:W-:Y:S01]  /*1630*/  F2F.F32.F64 R51, R32 ;  /* 0x0000002000337310 */ /* 0x000fe20000301000 */
[----:B-1----:R-:W-:-:S07]  /*1640*/  DFMA R30, R30, R26, R22 ;  /* 0x0000001a1e1e722b */ /* 0x002fce0000000016 */
[----:B------:R-:W1:Y:S08]  /*1650*/  F2F.F32.F64 R28, R28 ;  /* 0x0000001c001c7310 */ /* 0x000e700000301000 */
[----:B------:R-:W2:Y:S01]  /*1660*/  F2F.F32.F64 R30, R30 ;  /* 0x0000001e001e7310 */ /* 0x000ea20000301000 */
[----:B-1----:R-:W-:-:S04]  /*1670*/  FMUL R27, R28, R28 ;  /* 0x0000001c1c1b7220 */ /* 0x002fc80000400000 */
[----:B--2---:R-:W-:-:S04]  /*1680*/  FFMA R27, R30, R30, R27 ;  /* 0x0000001e1e1b7223 */ /* 0x004fc8000000001b */
[----:B------:R-:W-:-:S05]  /*1690*/  FADD R35, R2, R27 ;  /* 0x0000001b02237221 */ /* 0x000fca0000000000 */
[----:B------:R-:W-:-:S13]  /*16a0*/  FSETP.GEU.AND P0, PT, R35, R7, PT ;  /* 0x000000072300720b */ /* 0x000fda0003f0e000 */
[----:B------:R-:W-:Y:S05]  /*16b0*/  @!P0 BRA `(.L_x_29) ;  /* 0x0000000000888947 */ /* 0x000fea0003800000 */
[----:B------:R-:W-:Y:S01]  /*16c0*/  IADD3 R26, PT, PT, R35, -0xd000000, RZ ;  /* 0xf3000000231a7810 */ /* 0x000fe20007ffe0ff */
[----:B------:R1:W2:Y:S01]  /*16d0*/  MUFU.RSQ R28, R35 ;  /* 0x00000023001c7308 */ /* 0x0002a20000001400 */
[----:B------:R-:W-:Y:S02]  /*16e0*/  BSSY.RECONVERGENT B1, `(.L_x_30) ;  /* 0x000000c000017945 */ /* 0x000fe40003800200 */
[----:B------:R-:W-:-:S13]  /*16f0*/  ISETP.GT.U32.AND P0, PT, R26, 0x727fffff, PT ;  /* 0x727fffff1a00780c */ /* 0x000fda0003f04070 */
[----:B-1----:R-:W-:Y:S05]  /*1700*/  @!P0 BRA `(.L_x_31) ;  /* 0x0000000000148947 */ /* 0x002fea0003800000 */
[----:B------:R-:W-:Y:S02]  /*1710*/  MOV R26, R35 ;  /* 0x00000023001a7202 */ /* 0x000fe40000000f00 */
[----:B--2---:R-:W-:-:S07]  /*1720*/  MOV R28, 0x1740 ;  /* 0x00001740001c7802 */ /* 0x004fce0000000f00 */
[----:B0-----:R-:W-:Y:S05]  /*1730*/  CALL.REL.NOINC `($__internal_2_$__cuda_sm20_sqrt_rn_f32_slowpath) ;  /* 0x0000006400707944 */ /* 0x001fea0003c00000 */
[----:B------:R-:W-:Y:S01]  /*1740*/  IMAD.MOV.U32 R26, RZ, RZ, R29 ;  /* 0x000000ffff1a7224 */ /* 0x000fe200078e001d */
[----:B------:R-:W-:Y:S06]  /*1750*/  BRA `(.L_x_32) ;  /* 0x0000000000107947 */ /* 0x000fec0003800000 */
.L_x_31:
[----:B--2---:R-:W-:Y:S01]  /*1760*/  FMUL.FTZ R26, R35, R28 ;  /* 0x0000001c231a7220 */ /* 0x004fe20000410000 */
[----:B------:R-:W-:-:S03]  /*1770*/  FMUL.FTZ R28, R28, 0.5 ;  /* 0x3f0000001c1c7820 */ /* 0x000fc60000410000 */
[----:B------:R-:W-:-:S04]  /*1780*/  FFMA R27, -R26, R26, R35 ;  /* 0x0000001a1a1b7223 */ /* 0x000fc80000000123 */
[----:B------:R-:W-:-:S07]  /*1790*/  FFMA R26, R27, R28, R26 ;  /* 0x0000001c1b1a7223 */ /* 0x000fce000000001a */
.L_x_32:
[----:B------:R-:W-:Y:S05]  /*17a0*/  BSYNC.RECONVERGENT B1 ;  /* 0x0000000000017941 */ /* 0x000fea0003800200 */
.L_x_30:
        /* <DEDUP_REMOVED lines=12> */
[----:B------:R-:W-:Y:S02]  /*1870*/  MOV R34, 0x18a0 ;  /* 0x000018a000227802 */ /* 0x000fe40000000f00 */
[----:B------:R-:W-:-:S07]  /*1880*/  IADD3 R30, PT, PT, R30, -0x100000, RZ ;  /* 0xfff000001e1e7810 */ /* 0x000fce0007ffe0ff */
[----:B0-----:R-:W-:Y:S05]  /*1890*/  CALL.REL.NOINC `($__internal_0_$__cuda_sm20_dblrcp_rn_slowpath_v3) ;  /* 0x0000005c00047944 */ /* 0x001fea0003c00000 */
.L_x_34:
[----:B------:R-:W-:Y:S05]  /*18a0*/  BSYNC.RECONVERGENT B3 ;  /* 0x0000000000037941 */ /* 0x000fea0003800200 */
.L_x_33:
[----:B------:R-:W1:Y:S02]  /*18b0*/  F2F.F64.F32 R32, R51 ;  /* 0x0000003300207310 */ /* 0x000e640000201800 */
[----:B-1----:R-:W-:Y:S01]  /*18c0*/  DADD R32, R32, R28 ;  /* 0x0000000020207229 */ /* 0x002fe2000000001c */
[----:B------:R-:W-:Y:S10]  /*18d0*/  BRA `(.L_x_35) ;  /* 0x0000000000c47947 */ /* 0x000ff40003800000 */
.L_x_29:
        /* <DEDUP_REMOVED lines=22> */
[----:B0-----:R-:W-:Y:S05]  /*1a40*/  CALL.REL.NOINC `($__internal_1_$__cuda_sm20_div_rn_f64_full) ;  /* 0x0000005c003c7944 */ /* 0x001fea0003c00000 */
.L_x_37:
[----:B------:R-:W-:Y:S05]  /*1a50*/  BSYNC.RECONVERGENT B3 ;  /* 0x0000000000037941 */ /* 0x000fea0003800200 */
.L_x_36:
        /* <DEDUP_REMOVED lines=19> */
[----:B------:R-:W-:Y:S05]  /*1b90*/  CALL.REL.NOINC `($__internal_1_$__cuda_sm20_div_rn_f64_full) ;  /* 0x0000005800e87944 */ /* 0x000fea0003c00000 */
[----:B------:R-:W-:Y:S01]  /*1ba0*/  MOV R32, R30 ;  /* 0x0000001e00207202 */ /* 0x000fe20000000f00 */
[----:B------:R-:W-:-:S07]  /*1bb0*/  IMAD.MOV.U32 R33, RZ, RZ, R31 ;  /* 0x000000ffff217224 */ /* 0x000fce00078e001f */
.L_x_39:
[----:B------:R-:W-:Y:S05]  /*1bc0*/  BSYNC.RECONVERGENT B3 ;  /* 0x0000000000037941 */ /* 0x000fea0003800200 */
.L_x_38:
[----:B------:R-:W0:Y:S02]  /*1bd0*/  F2F.F64.F32 R26, R51 ;  /* 0x00000033001a7310 */ /* 0x000e240000201800 */
[----:B0-----:R-:W-:-:S11]  /*1be0*/  DADD R32, R26, R32 ;  /* 0x000000001a207229 */ /* 0x001fd60000000020 */
.L_x_35:
[----:B------:R-:W-:Y:S05]  /*1bf0*/  BSYNC.RECONVERGENT B2 ;  /* 0x0000000000027941 */ /* 0x000fea0003800200 */
.L_x_28:
[----:B------:R-:W1:Y:S01]  /*1c00*/  F2F.F64.F32 R26, UR10 ;  /* 0x0000000a001a7d10 */ /* 0x000e620008201800 */
[----:B------:R-:W-:Y:S07]  /*1c10*/  BSSY.RECONVERGENT B2, `(.L_x_40) ;  /* 0x0000061000027945 */ /* 0x000fee0003800200 */
[----:B------:R-:W2:Y:S01]  /*1c20*/  F2F.F64.F32 R28, R43 ;  /* 0x0000002b001c7310 */ /* 0x000ea20000201800 */
[----:B-1----:R-:W-:-:S07]  /*1c30*/  DADD R26, R26, R26 ;  /* 0x000000001a1a7229 */ /* 0x002fce000000001a */
[----:B------:R-:W1:Y:S01]  /*1c40*/  F2F.F64.F32 R30, R44 ;  /* 0x0000002c001e7310 */ /* 0x000e620000201800 */
[----:B--2---:R-:W-:-:S07]  /*1c50*/  DFMA R28, R28, R26, R24 ;  /* 0x0000001a1c1c722b */ /* 0x004fce0000000018 */
        /* <DEDUP_REMOVED lines=19> */
.L_x_43:
[----:B--2---:R-:W-:Y:S01]  /*1d90*/  FMUL.FTZ R26, R35, R28 ;  /* 0x0000001c231a7220 */ /* 0x004fe20000410000 */
[----:B------:R-:W-:-:S03]  /*1da0*/  FMUL.FTZ R28, R28, 0.5 ;  /* 0x3f0000001c1c7820 */ /* 0x000fc60000410000 */
[----:B------:R-:W-:-:S04]  /*1db0*/  FFMA R27, -R26, R26, R35 ;  /* 0x0000001a1a1b7223 */ /* 0x000fc80000000123 */
[----:B------:R-:W-:-:S07]  /*1dc0*/  FFMA R26, R27, R28, R26 ;  /* 0x0000001c1b1a7223 */ /* 0x000fce000000001a */
.L_x_44:
[----:B------:R-:W-:Y:S05]  /*1dd0*/  BSYNC.RECONVERGENT B1 ;  /* 0x0000000000017941 */ /* 0x000fea0003800200 */
.L_x_42:
        /* <DEDUP_REMOVED lines=15> */
.L_x_46:
[----:B------:R-:W-:Y:S05]  /*1ed0*/  BSYNC.RECONVERGENT B3 ;  /* 0x0000000000037941 */ /* 0x000fea0003800200 */
.L_x_45:
[----:B------:R-:W1:Y:S02]  /*1ee0*/  F2F.F64.F32 R32, R51 ;  /* 0x0000003300207310 */ /* 0x000e640000201800 */
[----:B-1----:R-:W-:Y:S01]  /*1ef0*/  DADD R32, R32, R28 ;  /* 0x0000000020207229 */ /* 0x002fe2000000001c */
[----:B------:R-:W-:Y:S10]  /*1f00*/  BRA `(.L_x_47) ;  /* 0x0000000000c47947 */ /* 0x000ff40003800000 */
.L_x_41:
        /* <DEDUP_REMOVED lines=23> */
.L_x_49:
[----:B------:R-:W-:Y:S05]  /*2080*/  BSYNC.RECONVERGENT B3 ;  /* 0x0000000000037941 */ /* 0x000fea0003800200 */
.L_x_48:
        /* <DEDUP_REMOVED lines=22> */
.L_x_51:
[----:B------:R-:W-:Y:S05]  /*21f0*/  BSYNC.RECONVERGENT B3 ;  /* 0x0000000000037941 */ /* 0x000fea0003800200 */
.L_x_50:
[----:B------:R-:W0:Y:S02]  /*2200*/  F2F.F64.F32 R26, R51 ;  /* 0x00000033001a7310 */ /* 0x000e240000201800 */
[----:B0-----:R-:W-:-:S11]  /*2210*/  DADD R32, R26, R32 ;  /* 0x000000001a207229 */ /* 0x001fd60000000020 */
.L_x_47:
[----:B------:R-:W-:Y:S05]  /*2220*/  BSYNC.RECONVERGENT B2 ;  /* 0x0000000000027941 */ /* 0x000fea0003800200 */
.L_x_40:
        /* <DEDUP_REMOVED lines=25> */
.L_x_55:
[----:B--2---:R-:W-:Y:S01]  /*23c0*/  FMUL.FTZ R26, R35, R28 ;  /* 0x0000001c231a7220 */ /* 0x004fe20000410000 */
[----:B------:R-:W-:-:S03]  /*23d0*/  FMUL.FTZ R28, R28, 0.5 ;  /* 0x3f0000001c1c7820 */ /* 0x000fc60000410000 */
[----:B------:R-:W-:-:S04]  /*23e0*/  FFMA R27, -R26, R26, R35 ;  /* 0x0000001a1a1b7223 */ /* 0x000fc80000000123 */
[----:B------:R-:W-:-:S07]  /*23f0*/  FFMA R26, R27, R28, R26 ;  /* 0x0000001c1b1a7223 */ /* 0x000fce000000001a */
.L_x_56:
[----:B------:R-:W-:Y:S05]  /*2400*/  BSYNC.RECONVERGENT B1 ;  /* 0x0000000000017941 */ /* 0x000fea0003800200 */
.L_x_54:
        /* <DEDUP_REMOVED lines=15> */
.L_x_58:
[----:B------:R-:W-:Y:S05]  /*2500*/  BSYNC.RECONVERGENT B3 ;  /* 0x0000000000037941 */ /* 0x000fea0003800200 */
.L_x_57:
[----:B------:R-:W1:Y:S02]  /*2510*/  F2F.F64.F32 R32, R51 ;  /* 0x0000003300207310 */ /* 0x000e640000201800 */
[----:B-1----:R-:W-:Y:S01]  /*2520*/  DADD R32, R32, R28 ;  /* 0x0000000020207229 */ /* 0x002fe2000000001c */
[----:B------:R-:W-:Y:S10]  /*2530*/  BRA `(.L_x_59) ;  /* 0x0000000000c47947 */ /* 0x000ff40003800000 */
.L_x_53:
        /* <DEDUP_REMOVED lines=23> */
.L_x_61:
[----:B------:R-:W-:Y:S05]  /*26b0*/  BSYNC.RECONVERGENT B3 ;  /* 0x0000000000037941 */ /* 0x000fea0003800200 */
.L_x_60:
        /* <DEDUP_REMOVED lines=22> */
.L_x_63:
[----:B------:R-:W-:Y:S05]  /*2820*/  BSYNC.RECONVERGENT B3 ;  /* 0x0000000000037941 */ /* 0x000fea0003800200 */
.L_x_62:
[----:B------:R-:W0:Y:S02]  /*2830*/  F2F.F64.F32 R26, R51 ;  /* 0x00000033001a7310 */ /* 0x000e240000201800 */
[----:B0-----:R-:W-:-:S11]  /*2840*/  DADD R32, R26, R32 ;  /* 0x000000001a207229 */ /* 0x001fd60000000020 */
.L_x_59:
[----:B------:R-:W-:Y:S05]  /*2850*/  BSYNC.RECONVERGENT B2 ;  /* 0x0000000000027941 */ /* 0x000fea0003800200 */
.L_x_52:
        /* <DEDUP_REMOVED lines=25> */
.L_x_67:
[----:B--2---:R-:W-:Y:S01]  /*29f0*/  FMUL.FTZ R26, R35, R28 ;  /* 0x0000001c231a7220 */ /* 0x004fe20000410000 */
[----:B------:R-:W-:-:S03]  /*2a00*/  FMUL.FTZ R28, R28, 0.5 ;  /* 0x3f0000001c1c7820 */ /* 0x000fc60000410000 */
[----:B------:R-:W-:-:S04]  /*2a10*/  FFMA R27, -R26, R26, R35 ;  /* 0x0000001a1a1b7223 */ /* 0x000fc80000000123 */
[----:B------:R-:W-:-:S07]  /*2a20*/  FFMA R26, R27, R28, R26 ;  /* 0x0000001c1b1a7223 */ /* 0x000fce000000001a */
.L_x_68:
[----:B------:R-:W-:Y:S05]  /*2a30*/  BSYNC.RECONVERGENT B1 ;  /* 0x0000000000017941 */ /* 0x000fea0003800200 */
.L_x_66:
        /* <DEDUP_REMOVED lines=15> */
.L_x_70:
[----:B------:R-:W-:Y:S05]  /*2b30*/  BSYNC.RECONVERGENT B3 ;  /* 0x0000000000037941 */ /* 0x000fea0003800200 */
.L_x_69:
[----:B------:R-:W1:Y:S02]  /*2b40*/  F2F.F64.F32 R26, R51 ;  /* 0x00000033001a7310 */ /* 0x000e640000201800 */
[----:B-1----:R-:W-:Y:S01]  /*2b50*/  DADD R28, R26, R28 ;  /* 0x000000001a1c7229 */ /* 0x002fe2000000001c */
[----:B------:R-:W-:Y:S10]  /*2b60*/  BRA `(.L_x_71) ;  /* 0x0000000000c47947 */ /* 0x000ff40003800000 */
.L_x_65:
        /* <DEDUP_REMOVED lines=23> */
.L_x_73:
[----:B------:R-:W-:Y:S05]  /*2ce0*/  BSYNC.RECONVERGENT B3 ;  /* 0x0000000000037941 */ /* 0x000fea0003800200 */
.L_x_72:
        /* <DEDUP_REMOVED lines=22> */
.L_x_75:
[----:B------:R-:W-:Y:S05]  /*2e50*/  BSYNC.RECONVERGENT B3 ;  /* 0x0000000000037941 */ /* 0x000fea0003800200 */
.L_x_74:
[----:B------:R-:W0:Y:S02]  /*2e60*/  F2F.F64.F32 R28, R51 ;  /* 0x00000033001c7310 */ /* 0x000e240000201800 */
[----:B0-----:R-:W-:-:S11]  /*2e70*/  DADD R28, R28, R26 ;  /* 0x000000001c1c7229 */ /* 0x001fd6000000001a */
.L_x_71:
[----:B------:R-:W-:Y:S05]  /*2e80*/  BSYNC.RECONVERGENT B2 ;  /* 0x0000000000027941 */ /* 0x000fea0003800200 */
.L_x_64:
[----:B------:R-:W-:Y:S01]  /*2e90*/  DADD R26, R20, R24 ;  /* 0x00000000141a7229 */ /* 0x000fe20000000018 */
[----:B------:R-:W-:Y:S01]  /*2ea0*/  F2F.F32.F64 R51, R28 ;  /* 0x0000001c00337310 */ /* 0x000fe20000301000 */
[----:B------:R-:W-:Y:S01]  /*2eb0*/  DADD R30, R18, R22 ;  /* 0x00000000121e7229 */ /* 0x000fe20000000016 */
[----:B------:R-:W-:Y:S07]  /*2ec0*/  BSSY.RECONVERGENT B2, `(.L_x_76) ;  /* 0x000005b000027945 */ /* 0x000fee0003800200 */
        /* <DEDUP_REMOVED lines=17> */
.L_x_79:
[----:B--2---:R-:W-:Y:S01]  /*2fe0*/  FMUL.FTZ R26, R35, R28 ;  /* 0x0000001c231a7220 */ /* 0x004fe20000410000 */
[----:B------:R-:W-:-:S03]  /*2ff0*/  FMUL.FTZ R28, R28, 0.5 ;  /* 0x3f0000001c1c7820 */ /* 0x000fc60000410000 */
[----:B------:R-:W-:-:S04]  /*3000*/  FFMA R27, -R26, R26, R35 ;  /* 0x0000001a1a1b7223 */ /* 0x000fc80000000123 */
[----:B------:R-:W-:-:S07]  /*3010*/  FFMA R26, R27, R28, R26 ;  /* 0x0000001c1b1a7223 */ /* 0x000fce000000001a */
.L_x_80:
[----:B------:R-:W-:Y:S05]  /*3020*/  BSYNC.RECONVERGENT B1 ;  /* 0x0000000000017941 */ /* 0x000fea0003800200 */
.L_x_78:
        /* <DEDUP_REMOVED lines=15> */
.L_x_82:
[----:B------:R-:W-:Y:S05]  /*3120*/  BSYNC.RECONVERGENT B3 ;  /* 0x0000000000037941 */ /* 0x000fea0003800200 */
.L_x_81:
[----:B------:R-:W1:Y:S02]  /*3130*/  F2F.F64.F32 R32, R51 ;  /* 0x0000003300207310 */ /* 0x000e640000201800 */
[----:B-1----:R-:W-:Y:S01]  /*3140*/  DADD R32, R32, R28 ;  /* 0x0000000020207229 */ /* 0x002fe2000000001c */
[----:B------:R-:W-:Y:S10]  /*3150*/  BRA `(.L_x_83) ;  /* 0x0000000000c47947 */ /* 0x000ff40003800000 */
.L_x_77:
        /* <DEDUP_REMOVED lines=23> */
.L_x_85:
[----:B------:R-:W-:Y:S05]  /*32d0*/  BSYNC.RECONVERGENT B3 ;  /* 0x0000000000037941 */ /* 0x000fea0003800200 */
.L_x_84:
        /* <DEDUP_REMOVED lines=22> */
.L_x_87:
[----:B------:R-:W-:Y:S05]  /*3440*/  BSYNC.RECONVERGENT B3 ;  /* 0x0000000000037941 */ /* 0x000fea0003800200 */
.L_x_86:
[----:B------:R-:W0:Y:S02]  /*3450*/  F2F.F64.F32 R26, R51 ;  /* 0x00000033001a7310 */ /* 0x000e240000201800 */
[----:B0-----:R-:W-:-:S11]  /*3460*/  DADD R32, R26, R32 ;  /* 0x000000001a207229 */ /* 0x001fd60000000020 */
.L_x_83:
[----:B------:R-:W-:Y:S05]  /*3470*/  BSYNC.RECONVERGENT B2 ;  /* 0x0000000000027941 */ /* 0x000fea0003800200 */
.L_x_76:
[----:B------:R-:W1:Y:S01]  /*3480*/  F2F.F64.F32 R26, UR10 ;  /* 0x0000000a001a7d10 */ /* 0x000e620008201800 */
[----:B------:R-:W-:Y:S07]  /*3490*/  BSSY.RECONVERGENT B2, `(.L_x_88) ;  /* 0x0000063000027945 */ /* 0x000fee0003800200 */
[----:B------:R-:W2:Y:S01]  /*34a0*/  F2F.F64.F32 R28, R6 ;  /* 0x00000006001c7310 */ /* 0x000ea20000201800 */
[----:B-1----:R-:W-:-:S07]  /*34b0*/  DADD R26, R26, R26 ;  /* 0x000000001a1a7229 */ /* 0x002fce000000001a */
[----:B------:R-:W1:Y:S01]  /*34c0*/  F2F.F64.F32 R30, R12 ;  /* 0x0000000c001e7310 */ /* 0x000e620000201800 */
[-C--:B--2---:R-:W-:Y:S02]  /*34d0*/  DFMA R28, R28, R26.reuse, R24 ;  /* 0x0000001a1c1c722b */ /* 0x084fe40000000018 */
[----:B-1----:R-:W-:-:S08]  /*34e0*/  DFMA R30, R30, R26, R22 ;  /* 0x0000001a1e1e722b */ /* 0x002fd00000000016 */
[----:B------:R-:W1:Y:S08]  /*34f0*/  F2F.F32.F64 R28, R28 ;  /* 0x0000001c001c7310 */ /* 0x000e700000301000 */
[----:B------:R-:W2:Y:S01]  /*3500*/  F2F.F32.F64 R30, R30 ;  /* 0x0000001e001e7310 */ /* 0x000ea20000301000 */
[----:B-1----:R-:W-:-:S04]  /*3510*/  FMUL R23, R28, R28 ;  /* 0x0000001c1c177220 */ /* 0x002fc80000400000 */
[----:B--2---:R-:W-:-:S04]  /*3520*/  FFMA R23, R30, R30, R23 ;  /* 0x0000001e1e177223 */ /* 0x004fc80000000017 */
[----:B------:R-:W-:Y:S02]  /*3530*/  FADD R35, R2, R23 ;  /* 0x0000001702237221 */ /* 0x000fe40000000000 */
[----:B------:R1:W2:Y:S03]  /*3540*/  F2F.F32.F64 R2, R32 ;  /* 0x0000002000027310 */ /* 0x0002a60000301000 */
[----:B------:R-:W-:-:S13]  /*3550*/  FSETP.GEU.AND P0, PT, R35, R7, PT ;  /* 0x000000072300720b */ /* 0x000fda0003f0e000 */
[----:B-12---:R-:W-:Y:S05]  /*3560*/  @!P0 BRA `(.L_x_89) ;  /* 0x0000000000908947 */ /* 0x006fea0003800000 */
[----:B------:R-:W-:Y:S01]  /*3570*/  IADD3 R23, PT, PT, R35, -0xd000000, RZ ;  /* 0xf300000023177810 */ /* 0x000fe20007ffe0ff */
[----:B------:R1:W2:Y:S01]  /*3580*/  MUFU.RSQ R22, R35 ;  /* 0x0000002300167308 */ /* 0x0002a20000001400 */
[----:B------:R-:W-:Y:S02]  /*3590*/  BSSY.RECONVERGENT B1, `(.L_x_90) ;  /* 0x000000c000017945 */ /* 0x000fe40003800200 */
[----:B------:R-:W-:-:S13]  /*35a0*/  ISETP.GT.U32.AND P0, PT, R23, 0x727fffff, PT ;  /* 0x727fffff1700780c */ /* 0x000fda0003f04070 */
[----:B-1----:R-:W-:Y:S05]  /*35b0*/  @!P0 BRA `(.L_x_91) ;  /* 0x0000000000148947 */ /* 0x002fea0003800000 */
[----:B------:R-:W-:Y:S02]  /*35c0*/  MOV R26, R35 ;  /* 0x00000023001a7202 */ /* 0x000fe40000000f00 */
[----:B------:R-:W-:-:S07]  /*35d0*/  MOV R28, 0x35f0 ;  /* 0x000035f0001c7802 */ /* 0x000fce0000000f00 */
[----:B0-2---:R-:W-:Y:S05]  /*35e0*/  CALL.REL.NOINC `($__internal_2_$__cuda_sm20_sqrt_rn_f32_slowpath) ;  /* 0x0000004400c47944 */ /* 0x005fea0003c00000 */
[----:B------:R-:W-:Y:S01]  /*35f0*/  IMAD.MOV.U32 R26, RZ, RZ, R29 ;  /* 0x000000ffff1a7224 */ /* 0x000fe200078e001d */
[----:B------:R-:W-:Y:S06]  /*3600*/  BRA `(.L_x_92) ;  /* 0x0000000000107947 */ /* 0x000fec0003800000 */
.L_x_91:
[----:B--2---:R-:W-:Y:S01]  /*3610*/  FMUL.FTZ R26, R35, R22 ;  /* 0x00000016231a7220 */ /* 0x004fe20000410000 */
[----:B------:R-:W-:-:S03]  /*3620*/  FMUL.FTZ R22, R22, 0.5 ;  /* 0x3f00000016167820 */ /* 0x000fc60000410000 */
[----:B------:R-:W-:-:S04]  /*3630*/  FFMA R23, -R26, R26, R35 ;  /* 0x0000001a1a177223 */ /* 0x000fc80000000123 */
[----:B------:R-:W-:-:S07]  /*3640*/  FFMA R26, R23, R22, R26 ;  /* 0x00000016171a7223 */ /* 0x000fce000000001a */
.L_x_92:
[----:B------:R-:W-:Y:S05]  /*3650*/  BSYNC.RECONVERGENT B1 ;  /* 0x0000000000017941 */ /* 0x000fea0003800200 */
.L_x_90:
        /* <DEDUP_REMOVED lines=15> */
[----:B------:R-:W-:Y:S01]  /*3750*/  IMAD.MOV.U32 R22, RZ, RZ, R28 ;  /* 0x000000ffff167224 */ /* 0x000fe200078e001c */
[----:B------:R-:W-:-:S07]  /*3760*/  MOV R23, R29 ;  /* 0x0000001d00177202 */ /* 0x000fce0000000f00 */
.L_x_94:
[----:B------:R-:W-:Y:S05]  /*3770*/  BSYNC.RECONVERGENT B3 ;  /* 0x0000000000037941 */ /* 0x000fea0003800200 */
.L_x_93:
[----:B------:R-:W1:Y:S02]  /*3780*/  F2F.F64.F32 R24, R2 ;  /* 0x0000000200187310 */ /* 0x000e640000201800 */
[----:B-1----:R-:W-:Y:S01]  /*3790*/  DADD R22, R24, R22 ;  /* 0x0000000018167229 */ /* 0x002fe20000000016 */
[----:B------:R-:W-:Y:S10]  /*37a0*/  BRA `(.L_x_95) ;  /* 0x0000000000c47947 */ /* 0x000ff40003800000 */
.L_x_89:
[----:B------:R-:W1:Y:S01]  /*37b0*/  MUFU.RCP64H R27, R17 ;  /* 0x00000011001b7308 */ /* 0x000e620000001800 */
[----:B------:R-:W-:Y:S01]  /*37c0*/  MOV R26, 0x1 ;  /* 0x00000001001a7802 */ /* 0x000fe20000000f00 */
        /* <DEDUP_REMOVED lines=16> */
[----:B------:R-:W-:Y:S01]  /*38d0*/  MOV R31, R23 ;  /* 0x00000017001f7202 */ /* 0x000fe20000000f00 */
[----:B------:R-:W-:Y:S01]  /*38e0*/  IMAD.MOV.U32 R29, RZ, RZ, R17 ;  /* 0x000000ffff1d7224 */ /* 0x000fe200078e0011 */
[----:B------:R-:W-:Y:S02]  /*38f0*/  MOV R28, R16 ;  /* 0x00000010001c7202 */ /* 0x000fe40000000f00 */
[----:B------:R-:W-:-:S07]  /*3900*/  MOV R48, 0x3920 ;  /* 0x0000392000307802 */ /* 0x000fce0000000f00 */
[----:B0-----:R-:W-:Y:S05]  /*3910*/  CALL.REL.NOINC `($__internal_1_$__cuda_sm20_div_rn_f64_full) ;  /* 0x0000003c00887944 */ /* 0x001fea0003c00000 */
.L_x_97:
[----:B------:R-:W-:Y:S05]  /*3920*/  BSYNC.RECONVERGENT B3 ;  /* 0x0000000000037941 */ /* 0x000fea0003800200 */
.L_x_96:
        /* <DEDUP_REMOVED lines=20> */
[----:B------:R-:W-:Y:S02]  /*3a70*/  MOV R22, R30 ;  /* 0x0000001e00167202 */ /* 0x000fe40000000f00 */
[----:B------:R-:W-:-:S07]  /*3a80*/  MOV R23, R31 ;  /* 0x0000001f00177202 */ /* 0x000fce0000000f00 */
.L_x_99:
[----:B------:R-:W-:Y:S05]  /*3a90*/  BSYNC.RECONVERGENT B3 ;  /* 0x0000000000037941 */ /* 0x000fea0003800200 */
.L_x_98:
[----:B------:R-:W0:Y:S02]  /*3aa0*/  F2F.F64.F32 R24, R2 ;  /* 0x0000000200187310 */ /* 0x000e240000201800 */
[----:B0-----:R-:W-:-:S11]  /*3ab0*/  DADD R22, R24, R22 ;  /* 0x0000000018167229 */ /* 0x001fd60000000016 */
.L_x_95:
[----:B------:R-:W-:Y:S05]  /*3ac0*/  BSYNC.RECONVERGENT B2 ;  /* 0x0000000000027941 */ /* 0x000fea0003800200 */
.L_x_88:
[----:B------:R-:W1:Y:S02]  /*3ad0*/  LDC.64 R24, c[0x0][0x398] ;  /* 0x0000e600ff187b82 */ /* 0x000e640000000a00 */
[----:B-1----:R-:W-:-:S06]  /*3ae0*/  IMAD.WIDE R24, R0, 0x4, R24 ;  /* 0x0000000400187825 */ /* 0x002fcc00078e0218 */
[----:B------:R-:W2:Y:S01]  /*3af0*/  LDG.E R24, desc[UR6][R24.64] ;  /* 0x0000000618187981 */ /* 0x000ea2000c1e1900 */
[----:B------:R-:W2:Y:S02]  /*3b00*/  F2F.F32.F64 R23, R22 ;  /* 0x0000001600177310 */ /* 0x000ea40000301000 */
[----:B--2---:R-:W-:Y:S01]  /*3b10*/  FFMA R8, R23, R24, R8 ;  /* 0x0000001817087223 */ /* 0x004fe20000000008 */
[----:B------:R-:W-:Y:S06]  /*3b20*/  @!P1 BRA `(.L_x_100) ;  /* 0xffffffd400009947 */ /* 0x000fec000383ffff */
[----:B------:R-:W-:Y:S05]  /*3b30*/  BRA `(.L_x_1) ;  /* 0x0000002800387947 */ /* 0x000fea0003800000 */
.L_x_3:
[----:B------:R-:W0:Y:S02]  /*3b40*/  LDCU UR4, c[0x0][0x3c4] ;  /* 0x00007880ff0477ac */ /* 0x000e240008000800 */
[----:B0-----:R-:W-:-:S09]  /*3b50*/  UISETP.NE.AND UP0, UPT, UR4, URZ, UPT ;  /* 0x000000ff0400728c */ /* 0x001fd2000bf05270 */
[----:B------:R-:W-:Y:S05]  /*3b60*/  BRA.U UP0, `(.L_x_101) ;  /* 0x0000000500647547 */ /* 0x000fea000b800000 */
[----:B------:R-:W0:Y:S01]  /*3b70*/  LDC R14, c[0x0][0x3ac] ;  /* 0x0000eb00ff0e7b82 */ /* 0x000e220000000800 */
[----:B------:R-:W-:Y:S01]  /*3b80*/  IMAD.MOV.U32 R8, RZ, RZ, RZ ;  /* 0x000000ffff087224 */ /* 0x000fe200078e00ff */
[----:B------:R-:W-:-:S06]  /*3b90*/  MOV R15, R5 ;  /* 0x00000005000f7202 */ /* 0x000fcc0000000f00 */
[----:B------:R-:W1:Y:S08]  /*3ba0*/  LDC.64 R20, c[0x0][0x380] ;  /* 0x0000e000ff147b82 */ /* 0x000e700000000a00 */
[----:B------:R-:W2:Y:S02]  /*3bb0*/  LDC.64 R12, c[0x0][0x398] ;  /* 0x0000e600ff0c7b82 */ /* 0x000ea40000000a00 */
.L_x_109:
[----:B-1----:R-:W-:-:S04]  /*3bc0*/  IMAD.WIDE R2, R15, 0x4, R20 ;  /* 0x000000040f027825 */ /* 0x002fc800078e0214 */
[C---:B0-----:R-:W-:Y:S02]  /*3bd0*/  IMAD.WIDE R22, R14.reuse, 0x4, R2 ;  /* 0x000000040e167825 */ /* 0x041fe400078e0202 */
[----:B------:R-:W4:Y:S04]  /*3be0*/  LDG.E R2, desc[UR6][R2.64] ;  /* 0x0000000602027981 */ /* 0x000f28000c1e1900 */
[----:B------:R-:W3:Y:S01]  /*3bf0*/  LDG.E R19, desc[UR6][R22.64] ;  /* 0x0000000616137981 */ /* 0x000ee2000c1e1900 */
[----:B------:R-:W-:-:S06]  /*3c00*/  IMAD.WIDE R24, R14, 0x4, R22 ;  /* 0x000000040e187825 */ /* 0x000fcc00078e0216 */
[----:B------:R-:W2:Y:S01]  /*3c10*/  LDG.E R24, desc[UR6][R24.64] ;  /* 0x0000000618187981 */ /* 0x000ea2000c1e1900 */
[----:B------:R-:W-:Y:S01]  /*3c20*/  BSSY.RECONVERGENT B3, `(.L_x_102) ;  /* 0x0000048000037945 */ /* 0x000fe20003800200 */
[----:B----45:R-:W-:Y:S01]  /*3c30*/  FADD R0, -R9, R2 ;  /* 0x0000000209007221 */ /* 0x030fe20000000100 */
[----:B---3--:R-:W-:-:S04]  /*3c40*/  FADD R19, -R10, R19 ;  /* 0x000000130a137221 */ /* 0x008fc80000000100 */
[----:B------:R-:W-:Y:S01]  /*3c50*/  FMUL R19, R19, R19 ;  /* 0x0000001313137220 */ /* 0x000fe20000400000 */
[----:B--2---:R-:W-:-:S03]  /*3c60*/  FADD R18, -R11, R24 ;  /* 0x000000180b127221 */ /* 0x004fc60000000100 */
[----:B------:R-:W-:-:S04]  /*3c70*/  FFMA R27, R0, R0, R19 ;  /* 0x00000000001b7223 */ /* 0x000fc80000000013 */
[----:B------:R-:W-:-:S05]  /*3c80*/  FFMA R27, R18, R18, R27 ;  /* 0x00000012121b7223 */ /* 0x000fca000000001b */
[----:B------:R-:W-:Y:S02]  /*3c90*/  FSETP.GEU.AND P0, PT, R27, R7, PT ;  /* 0x000000071b00720b */ /* 0x000fe40003f0e000 */
[----:B------:R-:W-:Y:S01]  /*3ca0*/  MOV R19, R15 ;  /* 0x0000000f00137202 */ /* 0x000fe20000000f00 */
[----:B------:R-:W-:-:S05]  /*3cb0*/  VIADD R15, R15, UR11 ;  /* 0x0000000b0f0f7c36 */ /* 0x000fca0008000000 */
[----:B------:R-:W-:-:S05]  /*3cc0*/  ISETP.GE.AND P2, PT, R15, R14, PT ;  /* 0x0000000e0f00720c */ /* 0x000fca0003f46270 */
[----:B------:R-:W-:Y:S08]  /*3cd0*/  @!P0 BRA `(.L_x_103) ;  /* 0x0000000000ac8947 */ /* 0x000ff00003800000 */
[----:B------:R-:W0:Y:S01]  /*3ce0*/  MUFU.RCP R3, R27 ;  /* 0x0000001b00037308 */ /* 0x000e220000001000 */
[----:B------:R-:W-:Y:S07]  /*3cf0*/  BSSY.RECONVERGENT B4, `(.L_x_104) ;  /* 0x000000c000047945 */ /* 0x000fee0003800200 */
[----:B------:R-:W1:Y:S01]  /*3d00*/  FCHK P0, R6, R27 ;  /* 0x0000001b06007302 */ /* 0x000e620000000000 */
[----:B0-----:R-:W-:-:S04]  /*3d10*/  FFMA R0, -R27, R3, 1 ;  /* 0x3f8000001b007423 */ /* 0x001fc80000000103 */
[----:B------:R-:W-:-:S04]  /*3d20*/  FFMA R3, R3, R0, R3 ;  /* 0x0000000003037223 */ /* 0x000fc80000000003 */
[----:B------:R-:W-:-:S04]  /*3d30*/  FFMA R0, R3, R6, RZ ;  /* 0x0000000603007223 */ /* 0x000fc800000000ff */
[----:B------:R-:W-:-:S04]  /*3d40*/  FFMA R23, -R27, R0, R6 ;  /* 0x000000001b177223 */ /* 0x000fc80000000106 */
[----:B------:R-:W-:Y:S01]  /*3d50*/  FFMA R0, R3, R23, R0 ;  /* 0x0000001703007223 */ /* 0x000fe20000000000 */
[----:B-1----:R-:W-:Y:S06]  /*3d60*/  @!P0 BRA `(.L_x_105) ;  /* 0x0000000000108947 */ /* 0x002fec0003800000 */
[----:B------:R-:W-:Y:S02]  /*3d70*/  MOV R0, R27 ;  /* 0x0000001b00007202 */ /* 0x000fe40000000f00 */
[----:B------:R-:W-:Y:S02]  /*3d80*/  MOV R3, R6 ;  /* 0x0000000600037202 */ /* 0x000fe40000000f00 */
[----:B------:R-:W-:-:S07]  /*3d90*/  MOV R2, 0x3db0 ;  /* 0x00003db000027802 */ /* 0x000fce0000000f00 */
[----:B------:R-:W-:Y:S05]  /*3da0*/  CALL.REL.NOINC `($__internal_3_$__cuda_sm3x_div_rn_noftz_f32_slowpath) ;  /* 0x0000004000307944 */ /* 0x000fea0003c00000 */
.L_x_105:
[----:B------:R-:W-:Y:S05]  /*3db0*/  BSYNC.RECONVERGENT B4 ;  /* 0x0000000000047941 */ /* 0x000fea0003800200 */
.L_x_104:
[----:B------:R-:W-:Y:S02]  /*3dc0*/  IMAD.MOV.U32 R25, RZ, RZ, R0 ;  /* 0x000000ffff197224 */ /* 0x000fe400078e0000 */
[----:B------:R-:W-:-:S03]  /*3dd0*/  IMAD.MOV.U32 R3, RZ, RZ, 0x3e055027 ;  /* 0x3e055027ff037424 */ /* 0x000fc600078e00ff */
[----:B------:R-:W-:-:S13]  /*3de0*/  FSETP.GEU.AND P0, PT, R25, 1.175494350822287508e-38, PT ;  /* 0x008000001900780b */ /* 0x000fda0003f0e000 */
[----:B------:R-:W-:-:S05]  /*3df0*/  @!P0 FMUL R25, R25, 8388608 ;  /* 0x4b00000019198820 */ /* 0x000fca0000400000 */
[----:B------:R-:W-:-:S04]  /*3e00*/  IADD3 R0, PT, PT, R25, -0x3f2aaaab, RZ ;  /* 0xc0d5555519007810 */ /* 0x000fc80007ffe0ff */
[----:B------:R-:W-:-:S04]  /*3e10*/  LOP3.LUT R2, R0, 0xff800000, RZ, 0xc0, !PT ;  /* 0xff80000000027812 */ /* 0x000fc800078ec0ff */
[----:B------:R-:W-:-:S05]  /*3e20*/  IADD3 R0, PT, PT, R25, -R2, RZ ;  /* 0x8000000219007210 */ /* 0x000fca0007ffe0ff */
[----:B------:R-:W-:Y:S01]  /*3e30*/  FADD R18, R0, -1 ;  /* 0xbf80000000127421 */ /* 0x000fe20000000000 */
[----:B------:R-:W-:Y:S02]  /*3e40*/  FSEL R0, RZ, -23, P0 ;  /* 0xc1b80000ff007808 */ /* 0x000fe40000000000 */
        /* <DEDUP_REMOVED lines=16> */
[----:B------:R-:W-:-:S03]  /*3f50*/  FSETP.NEU.AND P0, PT, R25, RZ, PT ;  /* 0x000000ff1900720b */ /* 0x000fc60003f0d000 */
[----:B------:R-:W-:-:S05]  /*3f60*/  FADD R0, RZ, R0 ;  /* 0x00000000ff007221 */ /* 0x000fca0000000000 */
[----:B------:R-:W-:Y:S01]  /*3f70*/  FSEL R23, R0, -INF , P0 ;  /* 0xff80000000177808 */ /* 0x000fe20000000000 */
[----:B------:R-:W-:Y:S06]  /*3f80*/  BRA `(.L_x_106) ;  /* 0x0000000000447947 */ /* 0x000fec0003800000 */
.L_x_103:
[----:B------:R-:W0:Y:S01]  /*3f90*/  MUFU.RCP R0, R7 ;  /* 0x0000000700007308 */ /* 0x000e220000001000 */
[----:B------:R-:W-:Y:S07]  /*3fa0*/  BSSY.RECONVERGENT B4, `(.L_x_107) ;  /* 0x000000c000047945 */ /* 0x000fee0003800200 */
[----:B------:R-:W1:Y:S01]  /*3fb0*/  FCHK P0, R27, R7 ;  /* 0x000000071b007302 */ /* 0x000e620000000000 */
[----:B0-----:R-:W-:-:S04]  /*3fc0*/  FFMA R3, R0, -R7, 1 ;  /* 0x3f80000000037423 */ /* 0x001fc80000000807 */
[----:B------:R-:W-:-:S04]  /*3fd0*/  FFMA R0, R0, R3, R0 ;  /* 0x0000000300007223 */ /* 0x000fc80000000000 */
[----:B------:R-:W-:-:S04]  /*3fe0*/  FFMA R2, R0, R27, RZ ;  /* 0x0000001b00027223 */ /* 0x000fc800000000ff */
[----:B------:R-:W-:-:S04]  /*3ff0*/  FFMA R3, R2, -R7, R27 ;  /* 0x8000000702037223 */ /* 0x000fc8000000001b */
[----:B------:R-:W-:Y:S01]  /*4000*/  FFMA R0, R0, R3, R2 ;  /* 0x0000000300007223 */ /* 0x000fe20000000002 */
[----:B-1----:R-:W-:Y:S06]  /*4010*/  @!P0 BRA `(.L_x_108) ;  /* 0x0000000000108947 */ /* 0x002fec0003800000 */
[----:B------:R-:W-:Y:S01]  /*4020*/  MOV R3, R27 ;  /* 0x0000001b00037202 */ /* 0x000fe20000000f00 */
[----:B------:R-:W-:Y:S01]  /*4030*/  IMAD.MOV.U32 R0, RZ, RZ, R7 ;  /* 0x000000ffff007224 */ /* 0x000fe200078e0007 */
[----:B------:R-:W-:-:S07]  /*4040*/  MOV R2, 0x4060 ;  /* 0x0000406000027802 */ /* 0x000fce0000000f00 */
[----:B------:R-:W-:Y:S05]  /*4050*/  CALL.REL.NOINC `($__internal_3_$__cuda_sm3x_div_rn_noftz_f32_slowpath) ;  /* 0x0000003c00847944 */ /* 0x000fea0003c00000 */
.L_x_108:
[----:B------:R-:W-:Y:S05]  /*4060*/  BSYNC.RECONVERGENT B4 ;  /* 0x0000000000047941 */ /* 0x000fea0003800200 */
.L_x_107:
[----:B------:R-:W0:Y:S02]  /*4070*/  F2F.F64.F32 R2, R0 ;  /* 0x0000000000027310 */ /* 0x000e240000201800 */
[----:B0-----:R-:W-:-:S06]  /*4080*/  DADD R2, R16, -R2 ;  /* 0x0000000010027229 */ /* 0x001fcc0000000802 */
[----:B------:R0:W1:Y:S05]  /*4090*/  F2F.F32.F64 R23, R2 ;  /* 0x0000000200177310 */ /* 0x00006a0000301000 */
.L_x_106:
[----:B------:R-:W-:Y:S05]  /*40a0*/  BSYNC.RECONVERGENT B3 ;  /* 0x0000000000037941 */ /* 0x000fea0003800200 */
.L_x_102:
[----:B0-----:R-:W-:-:S06]  /*40b0*/  IMAD.WIDE R2, R19, 0x4, R12 ;  /* 0x0000000413027825 */ /* 0x001fcc00078e020c */
[----:B------:R-:W1:Y:S02]  /*40c0*/  LDG.E R3, desc[UR6][R2.64] ;  /* 0x0000000602037981 */ /* 0x000e64000c1e1900 */
[----:B-1----:R-:W-:Y:S01]  /*40d0*/  FFMA R8, R3, R23, R8 ;  /* 0x0000001703087223 */ /* 0x002fe20000000008 */
[----:B------:R-:W-:Y:S06]  /*40e0*/  @!P2 BRA `(.L_x_109) ;  /* 0xfffffff800b4a947 */ /* 0x000fec000383ffff */
[----:B------:R-:W-:Y:S05]  /*40f0*/  BRA `(.L_x_1) ;  /* 0x0000002000c87947 */ /* 0x000fea0003800000 */
.L_x_101:
[----:B------:R-:W0:Y:S02]  /*4100*/  LDC.64 R32, c[0x0][0x3a0] ;  /* 0x0000e800ff207b82 */ /* 0x000e240000000a00 */
[----:B0-----:R-:W2:Y:S04]  /*4110*/  LDG.E R0, desc[UR6][R32.64] ;  /* 0x0000000620007981 */ /* 0x001ea8000c1e1900 */
[----:B------:R-:W4:Y:S04]  /*4120*/  LDG.E R8, desc[UR6][R32.64+0x18] ;  /* 0x0000180620087981 */ /* 0x000f28000c1e1900 */
[----:B------:R-:W3:Y:S04]  /*4130*/  LDG.E R34, desc[UR6][R32.64+0x4] ;  /* 0x0000040620227981 */ /* 0x000ee8000c1e1900 */
[----:B------:R-:W3:Y:S04]  /*4140*/  LDG.E R35, desc[UR6][R32.64+0x1c] ;  /* 0x00001c0620237981 */ /* 0x000ee8000c1e1900 */
[----:B------:R-:W3:Y:S04]  /*4150*/  LDG.E R37, desc[UR6][R32.64+0x20] ;  /* 0x0000200620257981 */ /* 0x000ee8000c1e1900 */
[----:B------:R-:W3:Y:S04]  /*4160*/  LDG.E R38, desc[UR6][R32.64+0xc] ;  /* 0x00000c0620267981 */ /* 0x000ee8000c1e1900 */
[----:B------:R-:W3:Y:S04]  /*4170*/  LDG.E R2, desc[UR6][R32.64+0x10] ;  /* 0x0000100620027981 */ /* 0x000ee8000c1e1900 */
[----:B------:R0:W5:Y:S04]  /*4180*/  LDG.E R12, desc[UR6][R32.64+0x8] ;  /* 0x00000806200c7981 */ /* 0x000168000c1e1900 */
[----:B------:R0:W5:Y:S04]  /*4190*/  LDG.E R13, desc[UR6][R32.64+0x24] ;  /* 0x00002406200d7981 */ /* 0x000168000c1e1900 */
[----:B------:R0:W5:Y:S04]  /*41a0*/  LDG.E R14, desc[UR6][R32.64+0x28] ;  /* 0x00002806200e7981 */ /* 0x000168000c1e1900 */
[----:B------:R0:W5:Y:S04]  /*41b0*/  LDG.E R15, desc[UR6][R32.64+0x14] ;  /* 0x00001406200f7981 */ /* 0x000168000c1e1900 */
[----:B------:R0:W5:Y:S01]  /*41c0*/  LDG.E R36, desc[UR6][R32.64+0x2c] ;  /* 0x00002c0620247981 */ /* 0x000162000c1e1900 */
[----:B--2---:R-:W1:Y:S08]  /*41d0*/  F2F.F64.F32 R18, R0 ;  /* 0x0000000000127310 */ /* 0x004e700000201800 */
[----:B----4-:R2:W4:Y:S01]  /*41e0*/  F2F.F64.F32 R20, R8 ;  /* 0x0000000800147310 */ /* 0x0105220000201800 */
[----:B-1----:R-:W-:-:S07]  /*41f0*/  DMUL R18, R18, R30 ;  /* 0x0000001e12127228 */ /* 0x002fce0000000000 */
[----:B---3--:R-:W1:Y:S01]  /*4200*/  F2F.F64.F32 R22, R34 ;  /* 0x0000002200167310 */ /* 0x008e620000201800 */
[----:B--2---:R-:W-:Y:S01]  /*4210*/  MOV R8, RZ ;  /* 0x000000ff00087202 */ /* 0x004fe20000000f00 */
[----:B----4-:R-:W-:-:S06]  /*4220*/  DMUL R20, R20, R30 ;  /* 0x0000001e14147228 */ /* 0x010fcc0000000000 */
[----:B------:R-:W2:Y:S01]  /*4230*/  F2F.F64.F32 R24, R35 ;  /* 0x0000002300187310 */ /* 0x000ea20000201800 */
[----:B-1----:R-:W-:-:S07]  /*4240*/  DMUL R22, R22, R30 ;  /* 0x0000001e16167228 */ /* 0x002fce0000000000 */
[----:B------:R1:W3:Y:S01]  /*4250*/  F2F.F64.F32 R26, R37 ;  /* 0x00000025001a7310 */ /* 0x0002e20000201800 */
[----:B--2---:R-:W-:-:S07]  /*4260*/  DMUL R24, R24, R30 ;  /* 0x0000001e18187228 */ /* 0x004fce0000000000 */
[----:B------:R-:W2:Y:S01]  /*4270*/  F2F.F64.F32 R28, R38 ;  /* 0x00000026001c7310 */ /* 0x000ea20000201800 */
[----:B-1----:R-:W-:Y:S01]  /*4280*/  MOV R37, R5 ;  /* 0x0000000500257202 */ /* 0x002fe20000000f00 */
[----:B---3--:R-:W-:-:S06]  /*4290*/  DMUL R26, R26, R30 ;  /* 0x0000001e1a1a7228 */ /* 0x008fcc0000000000 */
[----:B------:R-:W1:Y:S01]  /*42a0*/  F2F.F64.F32 R2, R2 ;  /* 0x0000000200027310 */ /* 0x000e620000201800 */
[-C--:B--2---:R-:W-:Y:S02]  /*42b0*/  DMUL R28, R28, R30.reuse ;  /* 0x0000001e1c1c7228 */ /* 0x084fe40000000000 */
[----:B01----:R-:W-:-:S11]  /*42c0*/  DMUL R30, R2, R30 ;  /* 0x0000001e021e7228 */ /* 0x003fd60000000000 */
.L_x_159:
[----:B------:R-:W0:Y:S08]  /*42d0*/  LDC.64 R2, c[0x0][0x380] ;  /* 0x0000e000ff027b82 */ /* 0x000e300000000a00 */
[----:B------:R-:W1:Y:S01]  /*42e0*/  LDC R41, c[0x0][0x3ac] ;  /* 0x0000eb00ff297b82 */ /* 0x000e620000000800 */
[----:B0-----:R-:W-:-:S04]  /*42f0*/  IMAD.WIDE R2, R37, 0x4, R2 ;  /* 0x0000000425027825 */ /* 0x001fc800078e0202 */
[C---:B-1----:R-:W-:Y:S02]  /*4300*/  IMAD.WIDE R34, R41.reuse, 0x4, R2 ;  /* 0x0000000429227825 */ /* 0x042fe400078e0202 */
[----:B------:R-:W2:Y:S02]  /*4310*/  LDG.E R2, desc[UR6][R2.64] ;  /* 0x0000000602027981 */ /* 0x000ea4000c1e1900 */
[----:B------:R-:W-:Y:S02]  /*4320*/  IMAD.WIDE R40, R41, 0x4, R34 ;  /* 0x0000000429287825 */ /* 0x000fe400078e0222 */
[----:B------:R-:W3:Y:S04]  /*4330*/  LDG.E R33, desc[UR6][R34.64] ;  /* 0x0000000622217981 */ /* 0x000ee8000c1e1900 */
[----:B------:R-:W4:Y:S01]  /*4340*/  LDG.E R40, desc[UR6][R40.64] ;  /* 0x0000000628287981 */ /* 0x000f22000c1e1900 */
[----:B------:R-:W-:Y:S01]  /*4350*/  BSSY.RECONVERGENT B3, `(.L_x_110) ;  /* 0x0000047000037945 */ /* 0x000fe20003800200 */
[----:B--2--5:R-:W-:Y:S01]  /*4360*/  FADD R0, -R9, R2 ;  /* 0x0000000209007221 */ /* 0x024fe20000000100 */
[----:B---3--:R-:W-:-:S04]  /*4370*/  FADD R39, -R10, R33 ;  /* 0x000000210a277221 */ /* 0x008fc80000000100 */
[----:B------:R-:W-:Y:S01]  /*4380*/  FMUL R43, R39, R39 ;  /* 0x00000027272b7220 */ /* 0x000fe20000400000 */
[----:B----4-:R-:W-:-:S03]  /*4390*/  FADD R38, -R11, R40 ;  /* 0x000000280b267221 */ /* 0x010fc60000000100 */
[----:B------:R-:W-:Y:S01]  /*43a0*/  FFMA R43, R0, R0, R43 ;  /* 0x00000000002b7223 */ /* 0x000fe2000000002b */
[----:B------:R-:W-:-:S04]  /*43b0*/  FMUL R38, R38, R38 ;  /* 0x0000002626267220 */ /* 0x000fc80000400000 */
[----:B------:R-:W-:Y:S01]  /*43c0*/  FADD R43, R38, R43 ;  /* 0x0000002b262b7221 */ /* 0x000fe20000000000 */
[----:B------:R0:W1:Y:S04]  /*43d0*/  F2F.F64.F32 R32, R0 ;  /* 0x0000000000207310 */ /* 0x0000680000201800 */
[----:B------:R-:W-:-:S04]  /*43e0*/  FSETP.GEU.AND P0, PT, R43, R7, PT ;  /* 0x000000072b00720b */ /* 0x000fc80003f0e000 */
[----:B------:R0:W2:Y:S09]  /*43f0*/  F2F.F64.F32 R34, R39 ;  /* 0x0000002700227310 */ /* 0x0000b20000201800 */
[----:B01----:R-:W-:Y:S05]  /*4400*/  @!P0 BRA `(.L_x_111) ;  /* 0x0000000000a88947 */ /* 0x003fea0003800000 */
        /* <DEDUP_REMOVED lines=9> */
[----:B------:R-:W-:Y:S01]  /*44a0*/  IMAD.MOV.U32 R0, RZ, RZ, R43 ;  /* 0x000000ffff007224 */ /* 0x000fe200078e002b */
[----:B------:R-:W-:Y:S02]  /*44b0*/  MOV R3, R6 ;  /* 0x0000000600037202 */ /* 0x000fe40000000f00 */
[----:B------:R-:W-:-:S07]  /*44c0*/  MOV R2, 0x44e0 ;  /* 0x000044e000027802 */ /* 0x000fce0000000f00 */
[----:B--2---:R-:W-:Y:S05]  /*44d0*/  CALL.REL.NOINC `($__internal_3_$__cuda_sm3x_div_rn_noftz_f32_slowpath) ;  /* 0x0000003800647944 */ /* 0x004fea0003c00000 */
.L_x_113:
[----:B------:R-:W-:Y:S05]  /*44e0*/  BSYNC.RECONVERGENT B4 ;  /* 0x0000000000047941 */ /* 0x000fea0003800200 */
.L_x_112:
[----:B------:R-:W-:Y:S01]  /*44f0*/  FSETP.GEU.AND P0, PT, R0, 1.175494350822287508e-38, PT ;  /* 0x008000000000780b */ /* 0x000fe20003f0e000 */
[----:B------:R-:W-:-:S12]  /*4500*/  HFMA2 R40, -RZ, RZ, 1.5048828125, 33.21875 ;  /* 0x3e055027ff287431 */ /* 0x000fd800000001ff */
[----:B------:R-:W-:-:S05]  /*4510*/  @!P0 FMUL R0, R0, 8388608 ;  /* 0x4b00000000008820 */ /* 0x000fca0000400000 */
[----:B------:R-:W-:-:S04]  /*4520*/  IADD3 R2, PT, PT, R0, -0x3f2aaaab, RZ ;  /* 0xc0d5555500027810 */ /* 0x000fc80007ffe0ff */
[----:B------:R-:W-:-:S05]  /*4530*/  LOP3.LUT R3, R2, 0xff800000, RZ, 0xc0, !PT ;  /* 0xff80000002037812 */ /* 0x000fca00078ec0ff */
[----:B------:R-:W-:Y:S01]  /*4540*/  IMAD.IADD R2, R0, 0x1, -R3 ;  /* 0x0000000100027824 */ /* 0x000fe200078e0a03 */
[----:B------:R-:W-:-:S03]  /*4550*/  I2FP.F32.S32 R3, R3 ;  /* 0x0000000300037245 */ /* 0x000fc60000201400 */
[----:B------:R-:W-:-:S04]  /*4560*/  FADD R39, R2, -1 ;  /* 0xbf80000002277421 */ /* 0x000fc80000000000 */
        /* <DEDUP_REMOVED lines=8> */
[----:B------:R-:W-:Y:S02]  /*45f0*/  FSEL R2, RZ, -23, P0 ;  /* 0xc1b80000ff027808 */ /* 0x000fe40000000000 */
[----:B------:R-:W-:Y:S01]  /*4600*/  ISETP.GT.U32.AND P0, PT, R0, 0x7f7fffff, PT ;  /* 0x7f7fffff0000780c */ /* 0x000fe20003f04070 */
[----:B------:R-:W-:Y:S02]  /*4610*/  FMUL R40, R39, R40 ;  /* 0x0000002827287220 */ /* 0x000fe40000400000 */
[----:B------:R-:W-:Y:S01]  /*4620*/  FFMA R2, R3, 1.1920928955078125e-07, R2 ;  /* 0x3400000003027823 */ /* 0x000fe20000000002 */
[----:B------:R-:W-:Y:S01]  /*4630*/  MOV R3, 0x7f800000 ;  /* 0x7f80000000037802 */ /* 0x000fe20000000f00 */
[----:B------:R-:W-:-:S04]  /*4640*/  FFMA R39, R39, R40, R39 ;  /* 0x0000002827277223 */ /* 0x000fc80000000027 */
[----:B------:R-:W-:-:S04]  /*4650*/  FFMA R2, R2, 0.69314718246459960938, R39 ;  /* 0x3f31721802027823 */ /* 0x000fc80000000027 */
[C---:B------:R-:W-:Y:S01]  /*4660*/  @P0 FFMA R2, R0.reuse, R3, +INF ;  /* 0x7f80000000020423 */ /* 0x040fe20000000003 */
[----:B------:R-:W-:-:S03]  /*4670*/  FSETP.NEU.AND P0, PT, R0, RZ, PT ;  /* 0x000000ff0000720b */ /* 0x000fc60003f0d000 */
[----:B------:R-:W-:-:S05]  /*4680*/  FADD R2, RZ, R2 ;  /* 0x00000002ff027221 */ /* 0x000fca0000000000 */
[----:B------:R-:W-:Y:S01]  /*4690*/  FSEL R41, R2, -INF , P0 ;  /* 0xff80000002297808 */ /* 0x000fe20000000000 */
[----:B------:R-:W-:Y:S06]  /*46a0*/  BRA `(.L_x_114) ;  /* 0x0000000000447947 */ /* 0x000fec0003800000 */
.L_x_111:
        /* <DEDUP_REMOVED lines=9> */
[----:B------:R-:W-:Y:S01]  /*4740*/  IMAD.MOV.U32 R3, RZ, RZ, R43 ;  /* 0x000000ffff037224 */ /* 0x000fe200078e002b */
[----:B------:R-:W-:Y:S02]  /*4750*/  MOV R0, R7 ;  /* 0x0000000700007202 */ /* 0x000fe40000000f00 */
[----:B------:R-:W-:-:S07]  /*4760*/  MOV R2, 0x4780 ;  /* 0x0000478000027802 */ /* 0x000fce0000000f00 */
[----:B--2---:R-:W-:Y:S05]  /*4770*/  CALL.REL.NOINC `($__internal_3_$__cuda_sm3x_div_rn_noftz_f32_slowpath) ;  /* 0x0000003400bc7944 */ /* 0x004fea0003c00000 */
.L_x_116:
[----:B------:R-:W-:Y:S05]  /*4780*/  BSYNC.RECONVERGENT B4 ;  /* 0x0000000000047941 */ /* 0x000fea0003800200 */
.L_x_115:
[----:B------:R-:W0:Y:S02]  /*4790*/  F2F.F64.F32 R2, R0 ;  /* 0x0000000000027310 */ /* 0x000e240000201800 */
[----:B0-----:R-:W-:-:S06]  /*47a0*/  DADD R2, R16, -R2 ;  /* 0x0000000010027229 */ /* 0x001fcc0000000802 */
[----:B------:R0:W1:Y:S05]  /*47b0*/  F2F.F32.F64 R41, R2 ;  /* 0x0000000200297310 */ /* 0x00006a0000301000 */
.L_x_114:
[----:B------:R-:W-:Y:S05]  /*47c0*/  BSYNC.RECONVERGENT B3 ;  /* 0x0000000000037941 */ /* 0x000fea0003800200 */
.L_x_110:
[----:B0-2---:R-:W-:Y:S01]  /*47d0*/  DADD R2, R20, R34 ;  /* 0x0000000014027229 */ /* 0x005fe20000000022 */
[----:B------:R-:W-:Y:S01]  /*47e0*/  BSSY.RECONVERGENT B3, `(.L_x_117) ;  /* 0x0000046000037945 */ /* 0x000fe20003800200 */
[----:B------:R-:W-:-:S08]  /*47f0*/  DADD R42, R18, R32 ;  /* 0x00000000122a7229 */ /* 0x000fd00000000020 */
[----:B------:R-:W0:Y:S08]  /*4800*/  F2F.F32.F64 R2, R2 ;  /* 0x0000000200027310 */ /* 0x000e300000301000 */
[----:B------:R-:W2:Y:S01]  /*4810*/  F2F.F32.F64 R42, R42 ;  /* 0x0000002a002a7310 */ /* 0x000ea20000301000 */
[----:B0-----:R-:W-:-:S04]  /*4820*/  FMUL R39, R2, R2 ;  /* 0x0000000202277220 */ /* 0x001fc80000400000 */
[----:B--2---:R-:W-:-:S04]  /*4830*/  FFMA R39, R42, R42, R39 ;  /* 0x0000002a2a277223 */ /* 0x004fc80000000027 */
[----:B------:R-:W-:-:S05]  /*4840*/  FADD R45, R38, R39 ;  /* 0x00000027262d7221 */ /* 0x000fca0000000000 */
[----:B------:R-:W-:-:S13]  /*4850*/  FSETP.GEU.AND P0, PT, R45, R7, PT ;  /* 0x000000072d00720b */ /* 0x000fda0003f0e000 */
[----:B------:R-:W-:Y:S05]  /*4860*/  @!P0 BRA `(.L_x_118) ;  /* 0x0000000000a88947 */ /* 0x000fea0003800000 */
[----:B------:R-:W0:Y:S01]  /*4870*/  MUFU.RCP R3, R45 ;  /* 0x0000002d00037308 */ /* 0x000e220000001000 */
[----:B------:R-:W-:Y:S07]  /*4880*/  BSSY.RECONVERGENT B4, `(.L_x_119) ;  /* 0x000000c000047945 */ /* 0x000fee0003800200 */
[----:B------:R-:W2:Y:S01]  /*4890*/  FCHK P0, R6, R45 ;  /* 0x0000002d06007302 */ /* 0x000ea20000000000 */
[----:B0-----:R-:W-:-:S04]  /*48a0*/  FFMA R0, -R45, R3, 1 ;  /* 0x3f8000002d007423 */ /* 0x001fc80000000103 */
[----:B------:R-:W-:-:S04]  /*48b0*/  FFMA R3, R3, R0, R3 ;  /* 0x0000000003037223 */ /* 0x000fc80000000003 */
[----:B------:R-:W-:-:S04]  /*48c0*/  FFMA R0, R3, R6, RZ ;  /* 0x0000000603007223 */ /* 0x000fc800000000ff */
[----:B------:R-:W-:-:S04]  /*48d0*/  FFMA R39, -R45, R0, R6 ;  /* 0x000000002d277223 */ /* 0x000fc80000000106 */
[----:B------:R-:W-:Y:S01]  /*48e0*/  FFMA R0, R3, R39, R0 ;  /* 0x0000002703007223 */ /* 0x000fe20000000000 */
[----:B--2---:R-:W-:Y:S06]  /*48f0*/  @!P0 BRA `(.L_x_120) ;  /* 0x0000000000108947 */ /* 0x004fec0003800000 */
[----:B------:R-:W-:Y:S01]  /*4900*/  MOV R0, R45 ;  /* 0x0000002d00007202 */ /* 0x000fe20000000f00 */
[----:B------:R-:W-:Y:S01]  /*4910*/  IMAD.MOV.U32 R3, RZ, RZ, R6 ;  /* 0x000000ffff037224 */ /* 0x000fe200078e0006 */
[----:B------:R-:W-:-:S07]  /*4920*/  MOV R2, 0x4940 ;  /* 0x0000494000027802 */ /* 0x000fce0000000f00 */
[----:B-1----:R-:W-:Y:S05]  /*4930*/  CALL.REL.NOINC `($__internal_3_$__cuda_sm3x_div_rn_noftz_f32_slowpath) ;  /* 0x00000034004c7944 */ /* 0x002fea0003c00000 */
.L_x_120:
[----:B------:R-:W-:Y:S05]  /*4940*/  BSYNC.RECONVERGENT B4 ;  /* 0x0000000000047941 */ /* 0x000fea0003800200 */
.L_x_119:
[----:B------:R-:W-:Y:S01]  /*4950*/  FSETP.GEU.AND P0, PT, R0, 1.175494350822287508e-38, PT ;  /* 0x008000000000780b */ /* 0x000fe20003f0e000 */
[----:B------:R-:W-:-:S12]  /*4960*/  IMAD.MOV.U32 R40, RZ, RZ, 0x3e055027 ;  /* 0x3e055027ff287424 */ /* 0x000fd800078e00ff */
[----:B------:R-:W-:-:S05]  /*4970*/  @!P0 FMUL R0, R0, 8388608 ;  /* 0x4b00000000008820 */ /* 0x000fca0000400000 */
[----:B------:R-:W-:-:S04]  /*4980*/  IADD3 R2, PT, PT, R0, -0x3f2aaaab, RZ ;  /* 0xc0d5555500027810 */ /* 0x000fc80007ffe0ff */
[----:B------:R-:W-:-:S04]  /*4990*/  LOP3.LUT R3, R2, 0xff800000, RZ, 0xc0, !PT ;  /* 0xff80000002037812 */ /* 0x000fc800078ec0ff */
[-C--:B------:R-:W-:Y:S02]  /*49a0*/  IADD3 R2, PT, PT, R0, -R3.reuse, RZ ;  /* 0x8000000300027210 */ /* 0x080fe40007ffe0ff */
        /* <DEDUP_REMOVED lines=18> */
[----:B------:R-:W-:-:S04]  /*4ad0*/  FSETP.NEU.AND P0, PT, R0, RZ, PT ;  /* 0x000000ff0000720b */ /* 0x000fc80003f0d000 */
[----:B------:R-:W-:-:S05]  /*4ae0*/  FSEL R2, R2, -INF , P0 ;  /* 0xff80000002027808 */ /* 0x000fca0000000000 */
[----:B-1----:R-:W-:Y:S01]  /*4af0*/  FADD R43, R2, R41 ;  /* 0x00000029022b7221 */ /* 0x002fe20000000000 */
[----:B------:R-:W-:Y:S06]  /*4b00*/  BRA `(.L_x_121) ;  /* 0x00000000004c7947 */ /* 0x000fec0003800000 */
.L_x_118:
[----:B------:R-:W0:Y:S01]  /*4b10*/  MUFU.RCP R0, R7 ;  /* 0x0000000700007308 */ /* 0x000e220000001000 */
[----:B------:R-:W-:Y:S07]  /*4b20*/  BSSY.RECONVERGENT B4, `(.L_x_122) ;  /* 0x000000c000047945 */ /* 0x000fee0003800200 */
[----:B------:R-:W2:Y:S01]  /*4b30*/  FCHK P0, R45, R7 ;  /* 0x000000072d007302 */ /* 0x000ea20000000000 */
[----:B0-----:R-:W-:-:S04]  /*4b40*/  FFMA R3, R0, -R7, 1 ;  /* 0x3f80000000037423 */ /* 0x001fc80000000807 */
[----:B------:R-:W-:-:S04]  /*4b50*/  FFMA R0, R0, R3, R0 ;  /* 0x0000000300007223 */ /* 0x000fc80000000000 */
[----:B------:R-:W-:-:S04]  /*4b60*/  FFMA R2, R0, R45, RZ ;  /* 0x0000002d00027223 */ /* 0x000fc800000000ff */
[----:B------:R-:W-:-:S04]  /*4b70*/  FFMA R3, R2, -R7, R45 ;  /* 0x8000000702037223 */ /* 0x000fc8000000002d */
[----:B------:R-:W-:Y:S01]  /*4b80*/  FFMA R0, R0, R3, R2 ;  /* 0x0000000300007223 */ /* 0x000fe20000000002 */
[----:B--2---:R-:W-:Y:S06]  /*4b90*/  @!P0 BRA `(.L_x_123) ;  /* 0x0000000000108947 */ /* 0x004fec0003800000 */
[----:B------:R-:W-:Y:S01]  /*4ba0*/  MOV R3, R45 ;  /* 0x0000002d00037202 */ /* 0x000fe20000000f00 */
[----:B------:R-:W-:Y:S01]  /*4bb0*/  IMAD.MOV.U32 R0, RZ, RZ, R7 ;  /* 0x000000ffff007224 */ /* 0x000fe200078e0007 */
[----:B------:R-:W-:-:S07]  /*4bc0*/  MOV R2, 0x4be0 ;  /* 0x00004be000027802 */ /* 0x000fce0000000f00 */
[----:B-1----:R-:W-:Y:S05]  /*4bd0*/  CALL.REL.NOINC `($__internal_3_$__cuda_sm3x_div_rn_noftz_f32_slowpath) ;  /* 0x0000003000a47944 */ /* 0x002fea0003c00000 */
.L_x_123:
[----:B------:R-:W-:Y:S05]  /*4be0*/  BSYNC.RECONVERGENT B4 ;  /* 0x0000000000047941 */ /* 0x000fea0003800200 */
.L_x_122:
[----:B------:R-:W0:Y:S08]  /*4bf0*/  F2F.F64.F32 R2, R0 ;  /* 0x0000000000027310 */ /* 0x000e300000201800 */
[----:B-1----:R-:W1:Y:S01]  /*4c00*/  F2F.F64.F32 R40, R41 ;  /* 0x0000002900287310 */ /* 0x002e620000201800 */
[----:B0-----:R-:W-:-:S08]  /*4c10*/  DADD R2, R16, -R2 ;  /* 0x0000000010027229 */ /* 0x001fd00000000802 */
[----:B-1----:R-:W-:-:S06]  /*4c20*/  DADD R2, R2, R40 ;  /* 0x0000000002027229 */ /* 0x002fcc0000000028 */
[----:B------:R0:W1:Y:S05]  /*4c30*/  F2F.F32.F64 R43, R2 ;  /* 0x00000002002b7310 */ /* 0x00006a0000301000 */
.L_x_121:
[----:B------:R-:W-:Y:S05]  /*4c40*/  BSYNC.RECONVERGENT B3 ;  /* 0x0000000000037941 */ /* 0x000fea0003800200 */
.L_x_117:
[----:B0-----:R-:W-:Y:S01]  /*4c50*/  DADD R2, R24, R34 ;  /* 0x0000000018027229 */ /* 0x001fe20000000022 */
        /* <DEDUP_REMOVED lines=18> */
[----:B------:R-:W-:Y:S02]  /*4d80*/  MOV R0, R45 ;  /* 0x0000002d00007202 */ /* 0x000fe40000000f00 */
[----:B------:R-:W-:Y:S02]  /*4d90*/  MOV R3, R6 ;  /* 0x0000000600037202 */ /* 0x000fe40000000f00 */
[----:B------:R-:W-:-:S07]  /*4da0*/  MOV R2, 0x4dc0 ;  /* 0x00004dc000027802 */ /* 0x000fce0000000f00 */
[----:B-1----:R-:W-:Y:S05]  /*4db0*/  CALL.REL.NOINC `($__internal_3_$__cuda_sm3x_div_rn_noftz_f32_slowpath) ;  /* 0x00000030002c7944 */ /* 0x002fea0003c00000 */
.L_x_127:
[----:B------:R-:W-:Y:S05]  /*4dc0*/  BSYNC.RECONVERGENT B4 ;  /* 0x0000000000047941 */ /* 0x000fea0003800200 */
.L_x_126:
[----:B------:R-:W-:Y:S01]  /*4dd0*/  FSETP.GEU.AND P0, PT, R0, 1.175494350822287508e-38, PT ;  /* 0x008000000000780b */ /* 0x000fe20003f0e000 */
[----:B------:R-:W-:-:S12]  /*4de0*/  HFMA2 R40, -RZ, RZ, 1.5048828125, 33.21875 ;  /* 0x3e055027ff287431 */ /* 0x000fd800000001ff */
[----:B------:R-:W-:-:S04]  /*4df0*/  @!P0 FMUL R0, R0, 8388608 ;  /* 0x4b00000000008820 */ /* 0x000fc80000400000 */
[----:B------:R-:W-:-:S05]  /*4e00*/  VIADD R2, R0, 0xc0d55555 ;  /* 0xc0d5555500027836 */ /* 0x000fca0000000000 */
        /* <DEDUP_REMOVED lines=16> */
[----:B------:R-:W-:Y:S02]  /*4f10*/  IMAD.MOV.U32 R3, RZ, RZ, 0x7f800000 ;  /* 0x7f800000ff037424 */ /* 0x000fe400078e00ff */
[----:B------:R-:W-:-:S04]  /*4f20*/  FFMA R39, R39, R40, R39 ;  /* 0x0000002827277223 */ /* 0x000fc80000000027 */
[----:B------:R-:W-:-:S03]  /*4f30*/  FFMA R2, R2, 0.69314718246459960938, R39 ;  /* 0x3f31721802027823 */ /* 0x000fc60000000027 */
[C---:B------:R-:W-:Y:S01]  /*4f40*/  @P0 FFMA R2, R0.reuse, R3, +INF ;  /* 0x7f80000000020423 */ /* 0x040fe20000000003 */
[----:B------:R-:W-:-:S04]  /*4f50*/  FSETP.NEU.AND P0, PT, R0, RZ, PT ;  /* 0x000000ff0000720b */ /* 0x000fc80003f0d000 */
[----:B------:R-:W-:-:S05]  /*4f60*/  FSEL R2, R2, -INF , P0 ;  /* 0xff80000002027808 */ /* 0x000fca0000000000 */
[----:B-1----:R-:W-:Y:S01]  /*4f70*/  FADD R41, R2, R43 ;  /* 0x0000002b02297221 */ /* 0x002fe20000000000 */
[----:B------:R-:W-:Y:S06]  /*4f80*/  BRA `(.L_x_128) ;  /* 0x00000000004c7947 */ /* 0x000fec0003800000 */
.L_x_125:
        /* <DEDUP_REMOVED lines=9> */
[----:B------:R-:W-:Y:S02]  /*5020*/  MOV R3, R45 ;  /* 0x0000002d00037202 */ /* 0x000fe40000000f00 */
[----:B------:R-:W-:Y:S02]  /*5030*/  MOV R0, R7 ;  /* 0x0000000700007202 */ /* 0x000fe40000000f00 */
[----:B------:R-:W-:-:S07]  /*5040*/  MOV R2, 0x5060 ;  /* 0x0000506000027802 */ /* 0x000fce0000000f00 */
[----:B-1----:R-:W-:Y:S05]  /*5050*/  CALL.REL.NOINC `($__internal_3_$__cuda_sm3x_div_rn_noftz_f32_slowpath) ;  /* 0x0000002c00847944 */ /* 0x002fea0003c00000 */
.L_x_130:
[----:B------:R-:W-:Y:S05]  /*5060*/  BSYNC.RECONVERGENT B4 ;  /* 0x0000000000047941 */ /* 0x000fea0003800200 */
.L_x_129:
[----:B------:R-:W0:Y:S08]  /*5070*/  F2F.F64.F32 R2, R0 ;  /* 0x0000000000027310 */ /* 0x000e300000201800 */
[----:B-1----:R-:W1:Y:S01]  /*5080*/  F2F.F64.F32 R40, R43 ;  /* 0x0000002b00287310 */ /* 0x002e620000201800 */
[----:B0-----:R-:W-:-:S08]  /*5090*/  DADD R2, R16, -R2 ;  /* 0x0000000010027229 */ /* 0x001fd00000000802 */
[----:B-1----:R-:W-:-:S06]  /*50a0*/  DADD R2, R2, R40 ;  /* 0x0000000002027229 */ /* 0x002fcc0000000028 */
[----:B------:R0:W1:Y:S05]  /*50b0*/  F2F.F32.F64 R41, R2 ;  /* 0x0000000200297310 */ /* 0x00006a0000301000 */
.L_x_128:
[----:B------:R-:W-:Y:S05]  /*50c0*/  BSYNC.RECONVERGENT B3 ;  /* 0x0000000000037941 */ /* 0x000fea0003800200 */
.L_x_124:
[----:B0-----:R-:W0:Y:S01]  /*50d0*/  F2F.F64.F32 R2, UR12 ;  /* 0x0000000c00027d10 */ /* 0x001e220008201800 */
[----:B------:R-:W-:Y:S01]  /*50e0*/  DADD R42, R26, R34 ;  /* 0x000000001a2a7229 */ /* 0x000fe20000000022 */
[----:B------:R-:W-:Y:S06]  /*50f0*/  BSSY.RECONVERGENT B3, `(.L_x_131) ;  /* 0x0000048000037945 */ /* 0x000fec0003800200 */
[----:B------:R-:W2:Y:S01]  /*5100*/  F2F.F64.F32 R44, R12 ;  /* 0x0000000c002c7310 */ /* 0x000ea20000201800 */
[----:B0-----:R-:W-:-:S07]  /*5110*/  DADD R2, R2, R2 ;  /* 0x0000000002027229 */ /* 0x001fce0000000002 */
[----:B------:R-:W0:Y:S01]  /*5120*/  F2F.F32.F64 R42, R42 ;  /* 0x0000002a002a7310 */ /* 0x000e220000301000 */
[----:B--2---:R-:W-:Y:S01]  /*5130*/  DFMA R2, R44, R2, R32 ;  /* 0x000000022c02722b */ /* 0x004fe20000000020 */
[----:B0-----:R-:W-:-:S09]  /*5140*/  FMUL R39, R42, R42 ;  /* 0x0000002a2a277220 */ /* 0x001fd20000400000 */
[----:B------:R-:W0:Y:S02]  /*5150*/  F2F.F32.F64 R2, R2 ;  /* 0x0000000200027310 */ /* 0x000e240000301000 */
[----:B0-----:R-:W-:-:S04]  /*5160*/  FFMA R39, R2, R2, R39 ;  /* 0x0000000202277223 */ /* 0x001fc80000000027 */
        /* <DEDUP_REMOVED lines=12> */
[----:B------:R-:W-:Y:S01]  /*5230*/  IMAD.MOV.U32 R0, RZ, RZ, R45 ;  /* 0x000000ffff007224 */ /* 0x000fe200078e002d */
[----:B------:R-:W-:Y:S02]  /*5240*/  MOV R3, R6 ;  /* 0x0000000600037202 */ /* 0x000fe40000000f00 */
[----:B------:R-:W-:-:S07]  /*5250*/  MOV R2, 0x5270 ;  /* 0x0000527000027802 */ /* 0x000fce0000000f00 */
[----:B-1----:R-:W-:Y:S05]  /*5260*/  CALL.REL.NOINC `($__internal_3_$__cuda_sm3x_div_rn_noftz_f32_slowpath) ;  /* 0x0000002c00007944 */ /* 0x002fea0003c00000 */
.L_x_134:
[----:B------:R-:W-:Y:S05]  /*5270*/  BSYNC.RECONVERGENT B4 ;  /* 0x0000000000047941 */ /* 0x000fea0003800200 */
.L_x_133:
        /* <DEDUP_REMOVED lines=28> */
.L_x_132:
        /* <DEDUP_REMOVED lines=9> */
[----:B------:R-:W-:Y:S01]  /*54d0*/  IMAD.MOV.U32 R3, RZ, RZ, R45 ;  /* 0x000000ffff037224 */ /* 0x000fe200078e002d */
[----:B------:R-:W-:Y:S02]  /*54e0*/  MOV R0, R7 ;  /* 0x0000000700007202 */ /* 0x000fe40000000f00 */
[----:B------:R-:W-:-:S07]  /*54f0*/  MOV R2, 0x5510 ;  /* 0x0000551000027802 */ /* 0x000fce0000000f00 */
[----:B-1----:R-:W-:Y:S05]  /*5500*/  CALL.REL.NOINC `($__internal_3_$__cuda_sm3x_div_rn_noftz_f32_slowpath) ;  /* 0x0000002800587944 */ /* 0x002fea0003c00000 */
.L_x_137:
[----:B------:R-:W-:Y:S05]  /*5510*/  BSYNC.RECONVERGENT B4 ;  /* 0x0000000000047941 */ /* 0x000fea0003800200 */
.L_x_136:
[----:B------:R-:W0:Y:S08]  /*5520*/  F2F.F64.F32 R2, R0 ;  /* 0x0000000000027310 */ /* 0x000e300000201800 */
[----:B-1----:R-:W1:Y:S01]  /*5530*/  F2F.F64.F32 R40, R41 ;  /* 0x0000002900287310 */ /* 0x002e620000201800 */
[----:B0-----:R-:W-:-:S08]  /*5540*/  DADD R2, R16, -R2 ;  /* 0x0000000010027229 */ /* 0x001fd00000000802 */
[----:B-1----:R-:W-:-:S06]  /*5550*/  DADD R2, R2, R40 ;  /* 0x0000000002027229 */ /* 0x002fcc0000000028 */
[----:B------:R0:W1:Y:S05]  /*5560*/  F2F.F32.F64 R43, R2 ;  /* 0x00000002002b7310 */ /* 0x00006a0000301000 */
.L_x_135:
[----:B------:R-:W-:Y:S05]  /*5570*/  BSYNC.RECONVERGENT B3 ;  /* 0x0000000000037941 */ /* 0x000fea0003800200 */
.L_x_131:
[----:B0-----:R-:W0:Y:S01]  /*5580*/  F2F.F64.F32 R2, UR12 ;  /* 0x0000000c00027d10 */ /* 0x001e220008201800 */
[----:B------:R-:W-:Y:S07]  /*5590*/  BSSY.RECONVERGENT B3, `(.L_x_138) ;  /* 0x0000049000037945 */ /* 0x000fee0003800200 */
[----:B------:R-:W2:Y:S01]  /*55a0*/  F2F.F64.F32 R40, R13 ;  /* 0x0000000d00287310 */ /* 0x000ea20000201800 */
[----:B0-----:R-:W-:-:S08]  /*55b0*/  DADD R2, R2, R2 ;  /* 0x0000000002027229 */ /* 0x001fd00000000002 */
[----:B--2---:R-:W-:Y:S02]  /*55c0*/  DFMA R2, R40, R2, R34 ;  /* 0x000000022802722b */ /* 0x004fe40000000022 */
        /* <DEDUP_REMOVED lines=21> */
.L_x_141:
[----:B------:R-:W-:Y:S05]  /*5720*/  BSYNC.RECONVERGENT B4 ;  /* 0x0000000000047941 */ /* 0x000fea0003800200 */
.L_x_140:
        /* <DEDUP_REMOVED lines=28> */
.L_x_139:
        /* <DEDUP_REMOVED lines=13> */
.L_x_144:
[----:B------:R-:W-:Y:S05]  /*59c0*/  BSYNC.RECONVERGENT B4 ;  /* 0x0000000000047941 */ /* 0x000fea0003800200 */
.L_x_143:
[----:B------:R-:W0:Y:S08]  /*59d0*/  F2F.F64.F32 R2, R0 ;  /* 0x0000000000027310 */ /* 0x000e300000201800 */
[----:B-1----:R-:W1:Y:S01]  /*59e0*/  F2F.F64.F32 R40, R43 ;  /* 0x0000002b00287310 */ /* 0x002e620000201800 */
[----:B0-----:R-:W-:-:S08]  /*59f0*/  DADD R2, R16, -R2 ;  /* 0x0000000010027229 */ /* 0x001fd00000000802 */
[----:B-1----:R-:W-:-:S06]  /*5a00*/  DADD R2, R2, R40 ;  /* 0x0000000002027229 */ /* 0x002fcc0000000028 */
[----:B------:R0:W1:Y:S05]  /*5a10*/  F2F.F32.F64 R41, R2 ;  /* 0x0000000200297310 */ /* 0x00006a0000301000 */
.L_x_142:
[----:B------:R-:W-:Y:S05]  /*5a20*/  BSYNC.RECONVERGENT B3 ;  /* 0x0000000000037941 */ /* 0x000fea0003800200 */
.L_x_138:
        /* <DEDUP_REMOVED lines=26> */
.L_x_148:
[----:B------:R-:W-:Y:S05]  /*5bd0*/  BSYNC.RECONVERGENT B4 ;  /* 0x0000000000047941 */ /* 0x000fea0003800200 */
.L_x_147:
        /* <DEDUP_REMOVED lines=28> */
.L_x_146:
        /* <DEDUP_REMOVED lines=13> */
.L_x_151:
[----:B------:R-:W-:Y:S05]  /*5e70*/  BSYNC.RECONVERGENT B4 ;  /* 0x0000000000047941 */ /* 0x000fea0003800200 */
.L_x_150:
[----:B------:R-:W0:Y:S08]  /*5e80*/  F2F.F64.F32 R2, R0 ;  /* 0x0000000000027310 */ /* 0x000e300000201800 */
[----:B-1----:R-:W1:Y:S01]  /*5e90*/  F2F.F64.F32 R40, R41 ;  /* 0x0000002900287310 */ /* 0x002e620000201800 */
[----:B0-----:R-:W-:-:S08]  /*5ea0*/  DADD R2, R16, -R2 ;  /* 0x0000000010027229 */ /* 0x001fd00000000802 */
[----:B-1----:R-:W-:-:S06]  /*5eb0*/  DADD R2, R2, R40 ;  /* 0x0000000002027229 */ /* 0x002fcc0000000028 */
[----:B------:R0:W1:Y:S05]  /*5ec0*/  F2F.F32.F64 R43, R2 ;  /* 0x00000002002b7310 */ /* 0x00006a0000301000 */
.L_x_149:
[----:B------:R-:W-:Y:S05]  /*5ed0*/  BSYNC.RECONVERGENT B3 ;  /* 0x0000000000037941 */ /* 0x000fea0003800200 */
.L_x_145:
[----:B0-----:R-:W0:Y:S01]  /*5ee0*/  F2F.F64.F32 R2, UR12 ;  /* 0x0000000c00027d10 */ /* 0x001e220008201800 */
[----:B------:R-:W-:Y:S07]  /*5ef0*/  BSSY.RECONVERGENT B3, `(.L_x_152) ;  /* 0x000004b000037945 */ /* 0x000fee0003800200 */
[----:B------:R-:W2:Y:S01]  /*5f00*/  F2F.F64.F32 R40, R36 ;  /* 0x0000002400287310 */ /* 0x000ea20000201800 */
[----:B0-----:R-:W-:-:S07]  /*5f10*/  DADD R2, R2, R2 ;  /* 0x0000000002027229 */ /* 0x001fce0000000002 */
[----:B------:R-:W0:Y:S01]  /*5f20*/  F2F.F64.F32 R44, R15 ;  /* 0x0000000f002c7310 */ /* 0x000e220000201800 */
[-C--:B--2---:R-:W-:Y:S02]  /*5f30*/  DFMA R40, R40, R2.reuse, R34 ;  /* 0x000000022828722b */ /* 0x084fe40000000022 */
[----:B0-----:R-:W-:-:S08]  /*5f40*/  DFMA R44, R44, R2, R32 ;  /* 0x000000022c2c722b */ /* 0x001fd00000000020 */
        /* <DEDUP_REMOVED lines=20> */
.L_x_155:
[----:B------:R-:W-:Y:S05]  /*6090*/  BSYNC.RECONVERGENT B4 ;  /* 0x0000000000047941 */ /* 0x000fea0003800200 */
.L_x_154:
[----:B------:R-:W-:Y:S01]  /*60a0*/  MOV R35, R0 ;  /* 0x0000000000237202 */ /* 0x000fe20000000f00 */
[----:B------:R-:W-:-:S03]  /*60b0*/  HFMA2 R3, -RZ, RZ, 1.5048828125, 33.21875 ;  /* 0x3e055027ff037431 */ /* 0x000fc600000001ff */
[----:B------:R-:W-:-:S13]  /*60c0*/  FSETP.GEU.AND P0, PT, R35, 1.175494350822287508e-38, PT ;  /* 0x008000002300780b */ /* 0x000fda0003f0e000 */
[----:B------:R-:W-:-:S04]  /*60d0*/  @!P0 FMUL R35, R35, 8388608 ;  /* 0x4b00000023238820 */ /* 0x000fc80000400000 */
[----:B------:R-:W-:-:S05]  /*60e0*/  VIADD R0, R35, 0xc0d55555 ;  /* 0xc0d5555523007836 */ /* 0x000fca0000000000 */
        /* <DEDUP_REMOVED lines=13> */
[----:B------:R-:W-:Y:S01]  /*61c0*/  I2FP.F32.S32 R3, R2 ;  /* 0x0000000200037245 */ /* 0x000fe20000201400 */
[----:B------:R-:W-:Y:S02]  /*61d0*/  IMAD.MOV.U32 R2, RZ, RZ, 0x7f800000 ;  /* 0x7f800000ff027424 */ /* 0x000fe400078e00ff */
[C---:B------:R-:W-:Y:S02]  /*61e0*/  FMUL R33, R32.reuse, R33 ;  /* 0x0000002120217220 */ /* 0x040fe40000400000 */
[----:B------:R-:W-:Y:S02]  /*61f0*/  FFMA R0, R3, 1.1920928955078125e-07, R0 ;  /* 0x3400000003007823 */ /* 0x000fe40000000000 */
[----:B------:R-:W-:-:S04]  /*6200*/  FFMA R33, R32, R33, R32 ;  /* 0x0000002120217223 */ /* 0x000fc80000000020 */
[----:B------:R-:W-:Y:S01]  /*6210*/  FFMA R0, R0, 0.69314718246459960938, R33 ;  /* 0x3f31721800007823 */ /* 0x000fe20000000021 */
[C---:B------:R-:W-:Y:S01]  /*6220*/  @P0 FFMA R0, R35.reuse, R2, +INF ;  /* 0x7f80000023000423 */ /* 0x040fe20000000002 */
[----:B------:R-:W-:-:S04]  /*6230*/  FSETP.NEU.AND P0, PT, R35, RZ, PT ;  /* 0x000000ff2300720b */ /* 0x000fc80003f0d000 */
[----:B------:R-:W-:-:S05]  /*6240*/  FSEL R0, R0, -INF , P0 ;  /* 0xff80000000007808 */ /* 0x000fca0000000000 */
[----:B-1----:R-:W-:Y:S01]  /*6250*/  FADD R33, R0, R43 ;  /* 0x0000002b00217221 */ /* 0x002fe20000000000 */
[----:B------:R-:W-:Y:S06]  /*6260*/  BRA `(.L_x_156) ;  /* 0x00000000004c7947 */ /* 0x000fec0003800000 */
.L_x_153:
        /* <DEDUP_REMOVED lines=13> */
.L_x_158:
[----:B------:R-:W-:Y:S05]  /*6340*/  BSYNC.RECONVERGENT B4 ;  /* 0x0000000000047941 */ /* 0x000fea0003800200 */
.L_x_157:
[----:B------:R-:W0:Y:S08]  /*6350*/  F2F.F64.F32 R2, R0 ;  /* 0x0000000000027310 */ /* 0x000e300000201800 */
[----:B-1----:R-:W1:Y:S01]  /*6360*/  F2F.F64.F32 R32, R43 ;  /* 0x0000002b00207310 */ /* 0x002e620000201800 */
[----:B0-----:R-:W-:-:S08]  /*6370*/  DADD R2, R16, -R2 ;  /* 0x0000000010027229 */ /* 0x001fd00000000802 */
[----:B-1----:R-:W-:-:S06]  /*6380*/  DADD R2, R2, R32 ;  /* 0x0000000002027229 */ /* 0x002fcc0000000020 */
[----:B------:R0:W1:Y:S05]  /*6390*/  F2F.F32.F64 R33, R2 ;  /* 0x0000000200217310 */ /* 0x00006a0000301000 */
.L_x_156:
[----:B------:R-:W-:Y:S05]  /*63a0*/  BSYNC.RECONVERGENT B3 ;  /* 0x0000000000037941 */ /* 0x000fea0003800200 */
.L_x_152:
[----:B0-----:R-:W0:Y:S02]  /*63b0*/  LDC.64 R2, c[0x0][0x398] ;  /* 0x0000e600ff027b82 */ /* 0x001e240000000a00 */
[----:B0-----:R-:W-:-:S06]  /*63c0*/  IMAD.WIDE R2, R37, 0x4, R2 ;  /* 0x0000000425027825 */ /* 0x001fcc00078e0202 */
[----:B------:R-:W1:Y:S01]  /*63d0*/  LDG.E R3, desc[UR6][R2.64] ;  /* 0x0000000602037981 */ /* 0x000e62000c1e1900 */
[----:B------:R-:W-:-:S05]  /*63e0*/  VIADD R37, R37, UR13 ;  /* 0x0000000d25257c36 */ /* 0x000fca0008000000 */
[----:B------:R-:W-:Y:S01]  /*63f0*/  ISETP.GE.AND P0, PT, R37, UR14, PT ;  /* 0x0000000e25007c0c */ /* 0x000fe2000bf06270 */
[----:B-1----:R-:W-:-:S12]  /*6400*/  FFMA R8, R3, R33, R8 ;  /* 0x0000002103087223 */ /* 0x002fd80000000008 */
[----:B------:R-:W-:Y:S05]  /*6410*/  @!P0 BRA `(.L_x_159) ;  /* 0xffffffdc00ac8947 */ /* 0x000fea000383ffff */
.L_x_1:
[----:B0--3--:R-:W-:Y:S05]  /*6420*/  BSYNC.RECONVERGENT B0 ;  /* 0x0000000000007941 */ /* 0x009fea0003800200 */
.L_x_0:
[----:B------:R-:W0:Y:S01]  /*6430*/  LDC.64 R2, c[0x0][0x390] ;  /* 0x0000e400ff027b82 */ /* 0x000e220000000a00 */
[----:B------:R-:W-:-:S07]  /*6440*/  ISETP.NE.AND P0, PT, R5, RZ, PT ;  /* 0x000000ff0500720c */ /* 0x000fce0003f05270 */
[----:B------:R-:W1:Y:S01]  /*6450*/  LDC R0, c[0x0][0x3c0] ;  /* 0x0000f000ff007b82 */ /* 0x000e620000000800 */
[----:B0-----:R-:W-:-:S05]  /*6460*/  IMAD.WIDE R2, R4, 0x4, R2 ;  /* 0x0000000404027825 */ /* 0x001fca00078e0202 */
[----:B------:R0:W-:Y:S02]  /*6470*/  @!P0 STG.E desc[UR6][R2.64], R8 ;  /* 0x0000000802008986 */ /* 0x0001e4000c101906 */
[----:B------:R-:W-:Y:S01]  /*6480*/  BAR.SYNC.DEFER_BLOCKING 0x0 ;  /* 0x0000000000007b1d */ /* 0x000fe20000010000 */
[----:B-1----:R-:W-:-:S13]  /*6490*/  ISETP.GE.AND P1, PT, R0, 0x2, PT ;  /* 0x000000020000780c */ /* 0x002fda0003f26270 */
[----:B0-----:R-:W-:Y:S05]  /*64a0*/  @!P1 EXIT ;  /* 0x000000000000994d */ /* 0x001fea0003800000 */
[C---:B------:R-:W-:Y:S01]  /*64b0*/  IADD3 R4, PT, PT, R0.reuse, -0x2, RZ ;  /* 0xfffffffe00047810 */ /* 0x040fe20007ffe0ff */
[----:B------:R-:W-:Y:S01]  /*64c0*/  UMOV UR4, 0x1 ;  /* 0x0000000100047882 */ /* 0x000fe20000000000 */
[----:B------:R-:W-:Y:S02]  /*64d0*/  IADD3 R0, PT, PT, R0, -0x1, RZ ;  /* 0xffffffff00007810 */ /* 0x000fe40007ffe0ff */
[----:B------:R-:W-:Y:S02]  /*64e0*/  ISETP.GE.U32.AND P0, PT, R4, 0xf, PT ;  /* 0x0000000f0400780c */ /* 0x000fe40003f06070 */
[----:B------:R-:W-:-:S11]  /*64f0*/  LOP3.LUT R6, R0, 0xf, RZ, 0xc0, !PT ;  /* 0x0000000f00067812 */ /* 0x000fd600078ec0ff */
[----:B------:R-:W-:Y:S05]  /*6500*/  @!P0 BRA `(.L_x_160) ;  /* 0x00000008000c8947 */ /* 0x000fea0003800000 */
[----:B------:R-:W-:Y:S01]  /*6510*/  LOP3.LUT R9, R0, 0xfffffff0, RZ, 0xc0, !PT ;  /* 0xfffffff000097812 */ /* 0x000fe200078ec0ff */
[----:B------:R-:W-:Y:S01]  /*6520*/  IMAD.MOV R4, RZ, RZ, -R5 ;  /* 0x000000ffff047224 */ /* 0x000fe200078e0a05 */
[----:B------:R-:W-:Y:S01]  /*6530*/  UMOV UR5, 0x1 ;  /* 0x0000000100057882 */ /* 0x000fe20000000000 */
[----:B------:R-:W-:-:S05]  /*6540*/  UMOV UR4, URZ ;  /* 0x000000ff00047c82 */ /* 0x000fca0008000000 */
.L_x_189:
[----:B------:R-:W-:-:S13]  /*6550*/  ISETP.NE.AND P0, PT, R4, -0x1, PT ;  /* 0xffffffff0400780c */ /* 0x000fda0003f05270 */
[----:B------:R-:W2:Y:S01]  /*6560*/  @!P0 LDG.E R7, desc[UR6][R2.64] ;  /* 0x0000000602078981 */ /* 0x000ea2000c1e1900 */
[----:B------:R-:W-:Y:S01]  /*6570*/  UIADD3 UR8, UPT, UPT, UR5, 0x1, URZ ;  /* 0x0000000105087890 */ /* 0x000fe2000fffe0ff */
[----:B------:R-:W-:Y:S05]  /*6580*/  BSSY.RECONVERGENT B0, `(.L_x_161) ;  /* 0x0000008000007945 */ /* 0x000fea0003800200 */
[----:B------:R-:W-:Y:S01]  /*6590*/  ISETP.NE.AND P1, PT, R5, UR8, PT ;  /* 0x0000000805007c0c */ /* 0x000fe2000bf25270 */
[----:B--2---:R-:W-:-:S05]  /*65a0*/  @!P0 FADD R7, R7, R8 ;  /* 0x0000000807078221 */ /* 0x004fca0000000000 */
[----:B------:R0:W-:Y:S07]  /*65b0*/  @!P0 STG.E desc[UR6][R2.64], R7 ;  /* 0x0000000702008986 */ /* 0x0001ee000c101906 */
[----:B------:R-:W-:Y:S05]  /*65c0*/  @P1 BRA `(.L_x_162) ;  /* 0x00000000000c1947 */ /* 0x000fea0003800000 */
[----:B0-----:R-:W2:Y:S02]  /*65d0*/  LDG.E R7, desc[UR6][R2.64] ;  /* 0x0000000602077981 */ /* 0x001ea4000c1e1900 */
[----:B--2---:R-:W-:-:S05]  /*65e0*/  FADD R7, R8, R7 ;  /* 0x0000000708077221 */ /* 0x004fca0000000000 */
[----:B------:R1:W-:Y:S02]  /*65f0*/  STG.E desc[UR6][R2.64], R7 ;  /* 0x0000000702007986 */ /* 0x0003e4000c101906 */
.L_x_162:
[----:B------:R-:W-:Y:S05]  /*6600*/  BSYNC.RECONVERGENT B0 ;  /* 0x0000000000007941 */ /* 0x000fea0003800200 */
.L_x_161:
[----:B------:R-:W-:Y:S01]  /*6610*/  UIADD3 UR8, UPT, UPT, UR5, 0x2, URZ ;  /* 0x0000000205087890 */ /* 0x000fe2000fffe0ff */
[----:B------:R-:W-:Y:S05]  /*6620*/  BSSY.RECONVERGENT B0, `(.L_x_163) ;  /* 0x0000006000007945 */ /* 0x000fea0003800200 */
[----:B------:R-:W-:-:S13]  /*6630*/  ISETP.NE.AND P0, PT, R5, UR8, PT ;  /* 0x0000000805007c0c */ /* 0x000fda000bf05270 */
[----:B------:R-:W-:Y:S05]  /*6640*/  @P0 BRA `(.L_x_164) ;  /* 0x00000000000c0947 */ /* 0x000fea0003800000 */
[----:B01----:R-:W2:Y:S02]  /*6650*/  LDG.E R7, desc[UR6][R2.64] ;  /* 0x0000000602077981 */ /* 0x003ea4000c1e1900 */
[----:B--2---:R-:W-:-:S05]  /*6660*/  FADD R7, R8, R7 ;  /* 0x0000000708077221 */ /* 0x004fca0000000000 */
[----:B------:R2:W-:Y:S02]  /*6670*/  STG.E desc[UR6][R2.64], R7 ;  /* 0x0000000702007986 */ /* 0x0005e4000c101906 */
.L_x_164:
[----:B------:R-:W-:Y:S05]  /*6680*/  BSYNC.RECONVERGENT B0 ;  /* 0x0000000000007941 */ /* 0x000fea0003800200 */
.L_x_163:
[----:B------:R-:W-:Y:S01]  /*6690*/  UIADD3 UR8, UPT, UPT, UR5, 0x3, URZ ;  /* 0x0000000305087890 */ /* 0x000fe2000fffe0ff */
[----:B------:R-:W-:Y:S05]  /*66a0*/  BSSY.RECONVERGENT B0, `(.L_x_165) ;  /* 0x0000006000007945 */ /* 0x000fea0003800200 */
[----:B------:R-:W-:-:S13]  /*66b0*/  ISETP.NE.AND P0, PT, R5, UR8, PT ;  /* 0x0000000805007c0c */ /* 0x000fda000bf05270 */
[----:B------:R-:W-:Y:S05]  /*66c0*/  @P0 BRA `(.L_x_166) ;  /* 0x00000000000c0947 */ /* 0x000fea0003800000 */
[----:B012---:R-:W2:Y:S02]  /*66d0*/  LDG.E R7, desc[UR6][R2.64] ;  /* 0x0000000602077981 */ /* 0x007ea4000c1e1900 */
[----:B--2---:R-:W-:-:S05]  /*66e0*/  FADD R7, R8, R7 ;  /* 0x0000000708077221 */ /* 0x004fca0000000000 */
[----:B------:R3:W-:Y:S02]  /*66f0*/  STG.E desc[UR6][R2.64], R7 ;  /* 0x0000000702007986 */ /* 0x0007e4000c101906 */
.L_x_166:
[----:B------:R-:W-:Y:S05]  /*6700*/  BSYNC.RECONVERGENT B0 ;  /* 0x0000000000007941 */ /* 0x000fea0003800200 */
.L_x_165:
[----:B------:R-:W-:Y:S01]  /*6710*/  UIADD3 UR8, UPT, UPT, UR5, 0x4, URZ ;  /* 0x0000000405087890 */ /* 0x000fe2000fffe0ff */
[----:B------:R-:W-:Y:S05]  /*6720*/  BSSY.RECONVERGENT B0, `(.L_x_167) ;  /* 0x0000006000007945 */ /* 0x000fea0003800200 */
[----:B------:R-:W-:-:S13]  /*6730*/  ISETP.NE.AND P0, PT, R5, UR8, PT ;  /* 0x0000000805007c0c */ /* 0x000fda000bf05270 */
[----:B------:R-:W-:Y:S05]  /*6740*/  @P0 BRA `(.L_x_168) ;  /* 0x00000000000c0947 */ /* 0x000fea0003800000 */
[----:B0123--:R-:W2:Y:S02]  /*6750*/  LDG.E R7, desc[UR6][R2.64] ;  /* 0x0000000602077981 */ /* 0x00fea4000c1e1900 */
[----:B--2---:R-:W-:-:S05]  /*6760*/  FADD R7, R8, R7 ;  /* 0x0000000708077221 */ /* 0x004fca0000000000 */
[----:B------:R4:W-:Y:S02]  /*6770*/  STG.E desc[UR6][R2.64], R7 ;  /* 0x0000000702007986 */ /* 0x0009e4000c101906 */
.L_x_168:
[----:B------:R-:W-:Y:S05]  /*6780*/  BSYNC.RECONVERGENT B0 ;  /* 0x0000000000007941 */ /* 0x000fea0003800200 */
.L_x_167:
[----:B------:R-:W-:Y:S01]  /*6790*/  UIADD3 UR8, UPT, UPT, UR5, 0x5, URZ ;  /* 0x0000000505087890 */ /* 0x000fe2000fffe0ff */
[----:B------:R-:W-:Y:S05]  /*67a0*/  BSSY.RECONVERGENT B0, `(.L_x_169) ;  /* 0x0000006000007945 */ /* 0x000fea0003800200 */
[----:B------:R-:W-:-:S13]  /*67b0*/  ISETP.NE.AND P0, PT, R5, UR8, PT ;  /* 0x0000000805007c0c */ /* 0x000fda000bf05270 */
[----:B------:R-:W-:Y:S05]  /*67c0*/  @P0 BRA `(.L_x_170) ;  /* 0x00000000000c0947 */ /* 0x000fea0003800000 */
[----:B01234-:R-:W2:Y:S02]  /*67d0*/  LDG.E R7, desc[UR6][R2.64] ;  /* 0x0000000602077981 */ /* 0x01fea4000c1e1900 */
[----:B--2---:R-:W-:-:S05]  /*67e0*/  FADD R7, R8, R7 ;  /* 0x0000000708077221 */ /* 0x004fca0000000000 */
[----:B------:R0:W-:Y:S02]  /*67f0*/  STG.E desc[UR6][R2.64], R7 ;  /* 0x0000000702007986 */ /* 0x0001e4000c101906 */
.L_x_170:
[----:B------:R-:W-:Y:S05]  /*6800*/  BSYNC.RECONVERGENT B0 ;  /* 0x0000000000007941 */ /* 0x000fea0003800200 */
.L_x_169:
[----:B------:R-:W-:Y:S01]  /*6810*/  UIADD3 UR8, UPT, UPT, UR5, 0x6, URZ ;  /* 0x0000000605087890 */ /* 0x000fe2000fffe0ff */
[----:B------:R-:W-:Y:S05]  /*6820*/  BSSY.RECONVERGENT B0, `(.L_x_171) ;  /* 0x0000006000007945 */ /* 0x000fea0003800200 */
[----:B------:R-:W-:-:S13]  /*6830*/  ISETP.NE.AND P0, PT, R5, UR8, PT ;  /* 0x0000000805007c0c */ /* 0x000fda000bf05270 */
[----:B------:R-:W-:Y:S05]  /*6840*/  @P0 BRA `(.L_x_172) ;  /* 0x00000000000c0947 */ /* 0x000fea0003800000 */
[----:B01234-:R-:W2:Y:S02]  /*6850*/  LDG.E R7, desc[UR6][R2.64] ;  /* 0x0000000602077981 */ /* 0x01fea4000c1e1900 */
[----:B--2---:R-:W-:-:S05]  /*6860*/  FADD R7, R8, R7 ;  /* 0x0000000708077221 */ /* 0x004fca0000000000 */
[----:B------:R0:W-:Y:S02]  /*6870*/  STG.E desc[UR6][R2.64], R7 ;  /* 0x0000000702007986 */ /* 0x0001e4000c101906 */
.L_x_172:
[----:B------:R-:W-:Y:S05]  /*6880*/  BSYNC.RECONVERGENT B0 ;  /* 0x0000000000007941 */ /* 0x000fea0003800200 */
.L_x_171:
[----:B------:R-:W-:Y:S01]  /*6890*/  UIADD3 UR8, UPT, UPT, UR5, 0x7, URZ ;  /* 0x0000000705087890 */ /* 0x000fe2000fffe0ff */
[----:B------:R-:W-:Y:S05]  /*68a0*/  BSSY.RECONVERGENT B0, `(.L_x_173) ;  /* 0x0000006000007945 */ /* 0x000fea0003800200 */
[----:B------:R-:W-:-:S13]  /*68b0*/  ISETP.NE.AND P0, PT, R5, UR8, PT ;  /* 0x0000000805007c0c */ /* 0x000fda000bf05270 */
[----:B------:R-:W-:Y:S05]  /*68c0*/  @P0 BRA `(.L_x_174) ;  /* 0x00000000000c0947 */ /* 0x000fea0003800000 */
[----:B01234-:R-:W2:Y:S02]  /*68d0*/  LDG.E R7, desc[UR6][R2.64] ;  /* 0x0000000602077981 */ /* 0x01fea4000c1e1900 */
[----:B--2---:R-:W-:-:S05]  /*68e0*/  FADD R7, R8, R7 ;  /* 0x0000000708077221 */ /* 0x004fca0000000000 */
[----:B------:R0:W-:Y:S02]  /*68f0*/  STG.E desc[UR6][R2.64], R7 ;  /* 0x0000000702007986 */ /* 0x0001e4000c101906 */
.L_x_174:
[----:B------:R-:W-:Y:S05]  /*6900*/  BSYNC.RECONVERGENT B0 ;  /* 0x0000000000007941 */ /* 0x000fea0003800200 */
.L_x_173:
[----:B------:R-:W-:Y:S01]  /*6910*/  UIADD3 UR8, UPT, UPT, UR5, 0x8, URZ ;  /* 0x0000000805087890 */ /* 0x000fe2000fffe0ff */
[----:B------:R-:W-:Y:S05]  /*6920*/  BSSY.RECONVERGENT B0, `(.L_x_175) ;  /* 0x0000006000007945 */ /* 0x000fea0003800200 */
[----:B------:R-:W-:-:S13]  /*6930*/  ISETP.NE.AND P0, PT, R5, UR8, PT ;  /* 0x0000000805007c0c */ /* 0x000fda000bf05270 */
[----:B------:R-:W-:Y:S05]  /*6940*/  @P0 BRA `(.L_x_176) ;  /* 0x00000000000c0947 */ /* 0x000fea0003800000 */
[----:B01234-:R-:W2:Y:S02]  /*6950*/  LDG.E R7, desc[UR6][R2.64] ;  /* 0x0000000602077981 */ /* 0x01fea4000c1e1900 */
[----:B--2---:R-:W-:-:S05]  /*6960*/  FADD R7, R8, R7 ;  /* 0x0000000708077221 */ /* 0x004fca0000000000 */
[----:B------:R0:W-:Y:S02]  /*6970*/  STG.E desc[UR6][R2.64], R7 ;  /* 0x0000000702007986 */ /* 0x0001e4000c101906 */
.L_x_176:
[----:B------:R-:W-:Y:S05]  /*6980*/  BSYNC.RECONVERGENT B0 ;  /* 0x0000000000007941 */ /* 0x000fea0003800200 */
.L_x_175:
[----:B------:R-:W-:Y:S01]  /*6990*/  UIADD3 UR8, UPT, UPT, UR5, 0x9, URZ ;  /* 0x0000000905087890 */ /* 0x000fe2000fffe0ff */
[----:B------:R-:W-:Y:S05]  /*69a0*/  BSSY.RECONVERGENT B0, `(.L_x_177) ;  /* 0x0000006000007945 */ /* 0x000fea0003800200 */
[----:B------:R-:W-:-:S13]  /*69b0*/  ISETP.NE.AND P0, PT, R5, UR8, PT ;  /* 0x0000000805007c0c */ /* 0x000fda000bf05270 */
[----:B------:R-:W-:Y:S05]  /*69c0*/  @P0 BRA `(.L_x_178) ;  /* 0x00000000000c0947 */ /* 0x000fea0003800000 */
[----:B01234-:R-:W2:Y:S02]  /*69d0*/  LDG.E R7, desc[UR6][R2.64] ;  /* 0x0000000602077981 */ /* 0x01fea4000c1e1900 */
[----:B--2---:R-:W-:-:S05]  /*69e0*/  FADD R7, R8, R7 ;  /* 0x0000000708077221 */ /* 0x004fca0000000000 */
[----:B------:R0:W-:Y:S02]  /*69f0*/  STG.E desc[UR6][R2.64], R7 ;  /* 0x0000000702007986 */ /* 0x0001e4000c101906 */
.L_x_178:
[----:B------:R-:W-:Y:S05]  /*6a00*/  BSYNC.RECONVERGENT B0 ;  /* 0x0000000000007941 */ /* 0x000fea0003800200 */
.L_x_177:
[----:B------:R-:W-:Y:S01]  /*6a10*/  UIADD3 UR8, UPT, UPT, UR5, 0xa, URZ ;  /* 0x0000000a05087890 */ /* 0x000fe2000fffe0ff */
[----:B------:R-:W-:Y:S05]  /*6a20*/  BSSY.RECONVERGENT B0, `(.L_x_179) ;  /* 0x0000006000007945 */ /* 0x000fea0003800200 */
[----:B------:R-:W-:-:S13]  /*6a30*/  ISETP.NE.AND P0, PT, R5, UR8, PT ;  /* 0x0000000805007c0c */ /* 0x000fda000bf05270 */
[----:B------:R-:W-:Y:S05]  /*6a40*/  @P0 BRA `(.L_x_180) ;  /* 0x00000000000c0947 */ /* 0x000fea0003800000 */
[----:B01234-:R-:W2:Y:S02]  /*6a50*/  LDG.E R7, desc[UR6][R2.64] ;  /* 0x0000000602077981 */ /* 0x01fea4000c1e1900 */
[----:B--2---:R-:W-:-:S05]  /*6a60*/  FADD R7, R8, R7 ;  /* 0x0000000708077221 */ /* 0x004fca0000000000 */
[----:B------:R0:W-:Y:S02]  /*6a70*/  STG.E desc[UR6][R2.64], R7 ;  /* 0x0000000702007986 */ /* 0x0001e4000c101906 */
.L_x_180:
[----:B------:R-:W-:Y:S05]  /*6a80*/  BSYNC.RECONVERGENT B0 ;  /* 0x0000000000007941 */ /* 0x000fea0003800200 */
.L_x_179:
[----:B------:R-:W-:Y:S01]  /*6a90*/  UIADD3 UR8, UPT, UPT, UR5, 0xb, URZ ;  /* 0x0000000b05087890 */ /* 0x000fe2000fffe0ff */
[----:B------:R-:W-:Y:S05]  /*6aa0*/  BSSY.RECONVERGENT B0, `(.L_x_181) ;  /* 0x0000006000007945 */ /* 0x000fea0003800200 */
[----:B------:R-:W-:-:S13]  /*6ab0*/  ISETP.NE.AND P0, PT, R5, UR8, PT ;  /* 0x0000000805007c0c */ /* 0x000fda000bf05270 */
[----:B------:R-:W-:Y:S05]  /*6ac0*/  @P0 BRA `(.L_x_182) ;  /* 0x00000000000c0947 */ /* 0x000fea0003800000 */
[----:B01234-:R-:W2:Y:S02]  /*6ad0*/  LDG.E R7, desc[UR6][R2.64] ;  /* 0x0000000602077981 */ /* 0x01fea4000c1e1900 */
[----:B--2---:R-:W-:-:S05]  /*6ae0*/  FADD R7, R8, R7 ;  /* 0x0000000708077221 */ /* 0x004fca0000000000 */
[----:B------:R0:W-:Y:S02]  /*6af0*/  STG.E desc[UR6][R2.64], R7 ;  /* 0x0000000702007986 */ /* 0x0001e4000c101906 */
.L_x_182:
[----:B------:R-:W-:Y:S05]  /*6b00*/  BSYNC.RECONVERGENT B0 ;  /* 0x0000000000007941 */ /* 0x000fea0003800200 */
.L_x_181:
[----:B------:R-:W-:Y:S01]  /*6b10*/  UIADD3 UR8, UPT, UPT, UR5, 0xc, URZ ;  /* 0x0000000c05087890 */ /* 0x000fe2000fffe0ff */
[----:B------:R-:W-:Y:S05]  /*6b20*/  BSSY.RECONVERGENT B0, `(.L_x_183) ;  /* 0x0000006000007945 */ /* 0x000fea0003800200 */
[----:B------:R-:W-:-:S13]  /*6b30*/  ISETP.NE.AND P0, PT, R5, UR8, PT ;  /* 0x0000000805007c0c */ /* 0x000fda000bf05270 */
[----:B------:R-:W-:Y:S05]  /*6b40*/  @P0 BRA `(.L_x_184) ;  /* 0x00000000000c0947 */ /* 0x000fea0003800000 */
[----:B01234-:R-:W2:Y:S02]  /*6b50*/  LDG.E R7, desc[UR6][R2.64] ;  /* 0x0000000602077981 */ /* 0x01fea4000c1e1900 */
[----:B--2---:R-:W-:-:S05]  /*6b60*/  FADD R7, R8, R7 ;  /* 0x0000000708077221 */ /* 0x004fca0000000000 */
[----:B------:R0:W-:Y:S02]  /*6b70*/  STG.E desc[UR6][R2.64], R7 ;  /* 0x0000000702007986 */ /* 0x0001e4000c101906 */
.L_x_184:
[----:B------:R-:W-:Y:S05]  /*6b80*/  BSYNC.RECONVERGENT B0 ;  /* 0x0000000000007941 */ /* 0x000fea0003800200 */
.L_x_183:
[----:B------:R-:W-:Y:S01]  /*6b90*/  UIADD3 UR8, UPT, UPT, UR5, 0xd, URZ ;  /* 0x0000000d05087890 */ /* 0x000fe2000fffe0ff */
[----:B------:R-:W-:Y:S05]  /*6ba0*/  BSSY.RECONVERGENT B0, `(.L_x_185) ;  /* 0x0000006000007945 */ /* 0x000fea0003800200 */
[----:B------:R-:W-:-:S13]  /*6bb0*/  ISETP.NE.AND P0, PT, R5, UR8, PT ;  /* 0x0000000805007c0c */ /* 0x000fda000bf05270 */
[----:B------:R-:W-:Y:S05]  /*6bc0*/  @P0 BRA `(.L_x_186) ;  /* 0x00000000000c0947 */ /* 0x000fea0003800000 */
[----:B01234-:R-:W2:Y:S02]  /*6bd0*/  LDG.E R7, desc[UR6][R2.64] ;  /* 0x0000000602077981 */ /* 0x01fea4000c1e1900 */
[----:B--2---:R-:W-:-:S05]  /*6be0*/  FADD R7, R8, R7 ;  /* 0x0000000708077221 */ /* 0x004fca0000000000 */
[----:B------:R0:W-:Y:S02]  /*6bf0*/  STG.E desc[UR6][R2.64], R7 ;  /* 0x0000000702007986 */ /* 0x0001e4000c101906 */
.L_x_186:
[----:B------:R-:W-:Y:S05]  /*6c00*/  BSYNC.RECONVERGENT B0 ;  /* 0x0000000000007941 */ /* 0x000fea0003800200 */
.L_x_185:
[----:B------:R-:W-:Y:S01]  /*6c10*/  UIADD3 UR8, UPT, UPT, UR5, 0xe, URZ ;  /* 0x0000000e05087890 */ /* 0x000fe2000fffe0ff */
[----:B------:R-:W-:Y:S05]  /*6c20*/  BSSY.RECONVERGENT B0, `(.L_x_187) ;  /* 0x0000006000007945 */ /* 0x000fea0003800200 */
[----:B------:R-:W-:-:S13]  /*6c30*/  ISETP.NE.AND P0, PT, R5, UR8, PT ;  /* 0x0000000805007c0c */ /* 0x000fda000bf05270 */
[----:B------:R-:W-:Y:S05]  /*6c40*/  @P0 BRA `(.L_x_188) ;  /* 0x00000000000c0947 */ /* 0x000fea0003800000 */
[----:B01234-:R-:W2:Y:S02]  /*6c50*/  LDG.E R7, desc[UR6][R2.64] ;  /* 0x0000000602077981 */ /* 0x01fea4000c1e1900 */
[----:B--2---:R-:W-:-:S05]  /*6c60*/  FADD R7, R8, R7 ;  /* 0x0000000708077221 */ /* 0x004fca0000000000 */
[----:B------:R0:W-:Y:S02]  /*6c70*/  STG.E desc[UR6][R2.64], R7 ;  /* 0x0000000702007986 */ /* 0x0001e4000c101906 */
.L_x_188:
[----:B------:R-:W-:Y:S05]  /*6c80*/  BSYNC.RECONVERGENT B0 ;  /* 0x0000000000007941 */ /* 0x000fea0003800200 */
.L_x_187:
[----:B------:R-:W-:-:S06]  /*6c90*/  UIADD3 UR8, UPT, UPT, UR5, 0xf, URZ ;  /* 0x0000000f05087890 */ /* 0x000fcc000fffe0ff */
[----:B------:R-:W-:-:S13]  /*6ca0*/  ISETP.NE.AND P0, PT, R5, UR8, PT ;  /* 0x0000000805007c0c */ /* 0x000fda000bf05270 */
[----:B01234-:R-:W2:Y:S01]  /*6cb0*/  @!P0 LDG.E R7, desc[UR6][R2.64] ;  /* 0x0000000602078981 */ /* 0x01fea2000c1e1900 */
[----:B------:R-:W-:Y:S01]  /*6cc0*/  UIADD3 UR4, UPT, UPT, UR4, 0x10, URZ ;  /* 0x0000001004047890 */ /* 0x000fe2000fffe0ff */
[----:B------:R-:W-:Y:S01]  /*6cd0*/  IADD3 R4, PT, PT, R4, 0x10, RZ ;  /* 0x0000001004047810 */ /* 0x000fe20007ffe0ff */
[----:B------:R-:W-:Y:S01]  /*6ce0*/  UIADD3 UR5, UPT, UPT, UR5, 0x10, URZ ;  /* 0x0000001005057890 */ /* 0x000fe2000fffe0ff */
[----:B--2---:R-:W-:-:S05]  /*6cf0*/  @!P0 FADD R7, R8, R7 ;  /* 0x0000000708078221 */ /* 0x004fca0000000000 */
[----:B------:R0:W-:Y:S01]  /*6d00*/  @!P0 STG.E desc[UR6][R2.64], R7 ;  /* 0x0000000702008986 */ /* 0x0001e2000c101906 */
[----:B------:R-:W-:-:S13]  /*6d10*/  ISETP.NE.AND P0, PT, R9, UR8, PT ;  /* 0x0000000809007c0c */ /* 0x000fda000bf05270 */
[----:B0-----:R-:W-:Y:S05]  /*6d20*/  @P0 BRA `(.L_x_189) ;  /* 0xfffffff800080947 */ /* 0x001fea000383ffff */
[----:B------:R-:W-:-:S12]  /*6d30*/  UIADD3 UR4, UPT, UPT, UR4, 0x1, URZ ;  /* 0x0000000104047890 */ /* 0x000fd8000fffe0ff */
.L_x_160:
[----:B------:R-:W-:-:S13]  /*6d40*/  ISETP.NE.AND P0, PT, R6, RZ, PT ;  /* 0x000000ff0600720c */ /* 0x000fda0003f05270 */
[----:B------:R-:W-:Y:S05]  /*6d50*/  @!P0 EXIT ;  /* 0x000000000000894d */ /* 0x000fea0003800000 */
[----:B------:R-:W-:Y:S02]  /*6d60*/  ISETP.GE.U32.AND P0, PT, R6, 0x8, PT ;  /* 0x000000080600780c */ /* 0x000fe40003f06070 */
[----:B------:R-:W-:-:S11]  /*6d70*/  LOP3.LUT R4, R0, 0x7, RZ, 0xc0, !PT ;  /* 0x0000000700047812 */ /* 0x000fd600078ec0ff */
[----:B------:R-:W-:Y:S05]  /*6d80*/  @!P0 BRA `(.L_x_190) ;  /* 0x0000000400008947 */ /* 0x000fea0003800000 */
[----:B------:R-:W-:Y:S01]  /*6d90*/  ISETP.NE.AND P0, PT, R5, UR4, PT ;  /* 0x0000000405007c0c */ /* 0x000fe2000bf05270 */
[----:B------:R-:W-:-:S12]  /*6da0*/  BSSY.RECONVERGENT B0, `(.L_x_191) ;  /* 0x0000005000007945 */ /* 0x000fd80003800200 */
[----:B------:R-:W-:Y:S05]  /*6db0*/  @P0 BRA `(.L_x_192) ;  /* 0x00000000000c0947 */ /* 0x000fea0003800000 */
[----:B------:R-:W2:Y:S02]  /*6dc0*/  LDG.E R7, desc[UR6][R2.64] ;  /* 0x0000000602077981 */ /* 0x000ea4000c1e1900 */
[----:B--2---:R-:W-:-:S05]  /*6dd0*/  FADD R7, R8, R7 ;  /* 0x0000000708077221 */ /* 0x004fca0000000000 */
[----:B------:R0:W-:Y:S02]  /*6de0*/  STG.E desc[UR6][R2.64], R7 ;  /* 0x0000000702007986 */ /* 0x0001e4000c101906 */
.L_x_192:
[----:B------:R-:W-:Y:S05]  /*6df0*/  BSYNC.RECONVERGENT B0 ;  /* 0x0000000000007941 */ /* 0x000fea0003800200 */
.L_x_191:
[----:B------:R-:W-:Y:S01]  /*6e00*/  UIADD3 UR5, UPT, UPT, UR4, 0x1, URZ ;  /* 0x0000000104057890 */ /* 0x000fe2000fffe0ff */
[----:B------:R-:W-:Y:S05]  /*6e10*/  BSSY.RECONVERGENT B0, `(.L_x_193) ;  /* 0x0000006000007945 */ /* 0x000fea0003800200 */
[----:B------:R-:W-:-:S13]  /*6e20*/  ISETP.NE.AND P0, PT, R5, UR5, PT ;  /* 0x0000000505007c0c */ /* 0x000fda000bf05270 */
[----:B------:R-:W-:Y:S05]  /*6e30*/  @P0 BRA `(.L_x_194) ;  /* 0x00000000000c0947 */ /* 0x000fea0003800000 */
[----:B0-----:R-:W2:Y:S02]  /*6e40*/  LDG.E R7, desc[UR6][R2.64] ;  /* 0x0000000602077981 */ /* 0x001ea4000c1e1900 */
[----:B--2---:R-:W-:-:S05]  /*6e50*/  FADD R7, R8, R7 ;  /* 0x0000000708077221 */ /* 0x004fca0000000000 */
[----:B------:R1:W-:Y:S02]  /*6e60*/  STG.E desc[UR6][R2.64], R7 ;  /* 0x0000000702007986 */ /* 0x0003e4000c101906 */
.L_x_194:
[----:B------:R-:W-:Y:S05]  /*6e70*/  BSYNC.RECONVERGENT B0 ;  /* 0x0000000000007941 */ /* 0x000fea0003800200 */
.L_x_193:
[----:B------:R-:W-:Y:S01]  /*6e80*/  UIADD3 UR5, UPT, UPT, UR4, 0x2, URZ ;  /* 0x0000000204057890 */ /* 0x000fe2000fffe0ff */
[----:B------:R-:W-:Y:S05]  /*6e90*/  BSSY.RECONVERGENT B0, `(.L_x_195) ;  /* 0x0000006000007945 */ /* 0x000fea0003800200 */
[----:B------:R-:W-:-:S13]  /*6ea0*/  ISETP.NE.AND P0, PT, R5, UR5, PT ;  /* 0x0000000505007c0c */ /* 0x000fda000bf05270 */
[----:B------:R-:W-:Y:S05]  /*6eb0*/  @P0 BRA `(.L_x_196) ;  /* 0x00000000000c0947 */ /* 0x000fea0003800000 */
[----:B01----:R-:W2:Y:S02]  /*6ec0*/  LDG.E R7, desc[UR6][R2.64] ;  /* 0x0000000602077981 */ /* 0x003ea4000c1e1900 */
[----:B--2---:R-:W-:-:S05]  /*6ed0*/  FADD R7, R8, R7 ;  /* 0x0000000708077221 */ /* 0x004fca0000000000 */
[----:B------:R2:W-:Y:S02]  /*6ee0*/  STG.E desc[UR6][R2.64], R7 ;  /* 0x0000000702007986 */ /* 0x0005e4000c101906 */
.L_x_196:
[----:B------:R-:W-:Y:S05]  /*6ef0*/  BSYNC.RECONVERGENT B0 ;  /* 0x0000000000007941 */ /* 0x000fea0003800200 */
.L_x_195:
[----:B------:R-:W-:Y:S01]  /*6f00*/  UIADD3 UR5, UPT, UPT, UR4, 0x3, URZ ;  /* 0x0000000304057890 */ /* 0x000fe2000fffe0ff */
[----:B------:R-:W-:Y:S05]  /*6f10*/  BSSY.RECONVERGENT B0, `(.L_x_197) ;  /* 0x0000006000007945 */ /* 0x000fea0003800200 */
[----:B------:R-:W-:-:S13]  /*6f20*/  ISETP.NE.AND P0, PT, R5, UR5, PT ;  /* 0x0000000505007c0c */ /* 0x000fda000bf05270 */
[----:B------:R-:W-:Y:S05]  /*6f30*/  @P0 BRA `(.L_x_198) ;  /* 0x00000000000c0947 */ /* 0x000fea0003800000 */
[----:B012---:R-:W2:Y:S02]  /*6f40*/  LDG.E R7, desc[UR6][R2.64] ;  /* 0x0000000602077981 */ /* 0x007ea4000c1e1900 */
[----:B--2---:R-:W-:-:S05]  /*6f50*/  FADD R7, R8, R7 ;  /* 0x0000000708077221 */ /* 0x004fca0000000000 */
[----:B------:R3:W-:Y:S02]  /*6f60*/  STG.E desc[UR6][R2.64], R7 ;  /* 0x0000000702007986 */ /* 0x0007e4000c101906 */
.L_x_198:
[----:B------:R-:W-:Y:S05]  /*6f70*/  BSYNC.RECONVERGENT B0 ;  /* 0x0000000000007941 */ /* 0x000fea0003800200 */
.L_x_197:
[----:B------:R-:W-:Y:S01]  /*6f80*/  UIADD3 UR5, UPT, UPT, UR4, 0x4, URZ ;  /* 0x0000000404057890 */ /* 0x000fe2000fffe0ff */
[----:B------:R-:W-:Y:S05]  /*6f90*/  BSSY.RECONVERGENT B0, `(.L_x_199) ;  /* 0x0000006000007945 */ /* 0x000fea0003800200 */
[----:B------:R-:W-:-:S13]  /*6fa0*/  ISETP.NE.AND P0, PT, R5, UR5, PT ;  /* 0x0000000505007c0c */ /* 0x000fda000bf05270 */
[----:B------:R-:W-:Y:S05]  /*6fb0*/  @P0 BRA `(.L_x_200) ;  /* 0x00000000000c0947 */ /* 0x000fea0003800000 */
[----:B0123--:R-:W2:Y:S02]  /*6fc0*/  LDG.E R7, desc[UR6][R2.64] ;  /* 0x0000000602077981 */ /* 0x00fea4000c1e1900 */
[----:B--2---:R-:W-:-:S05]  /*6fd0*/  FADD R7, R8, R7 ;  /* 0x0000000708077221 */ /* 0x004fca0000000000 */
[----:B------:R4:W-:Y:S02]  /*6fe0*/  STG.E desc[UR6][R2.64], R7 ;  /* 0x0000000702007986 */ /* 0x0009e4000c101906 */
.L_x_200:
[----:B------:R-:W-:Y:S05]  /*6ff0*/  BSYNC.RECONVERGENT B0 ;  /* 0x0000000000007941 */ /* 0x000fea0003800200 */
.L_x_199:
[----:B------:R-:W-:Y:S01]  /*7000*/  UIADD3 UR5, UPT, UPT, UR4, 0x5, URZ ;  /* 0x0000000504057890 */ /* 0x000fe2000fffe0ff */
[----:B------:R-:W-:Y:S05]  /*7010*/  BSSY.RECONVERGENT B0, `(.L_x_201) ;  /* 0x0000006000007945 */ /* 0x000fea0003800200 */
[----:B------:R-:W-:-:S13]  /*7020*/  ISETP.NE.AND P0, PT, R5, UR5, PT ;  /* 0x0000000505007c0c */ /* 0x000fda000bf05270 */
[----:B------:R-:W-:Y:S05]  /*7030*/  @P0 BRA `(.L_x_202) ;  /* 0x00000000000c0947 */ /* 0x000fea0003800000 */
[----:B01234-:R-:W2:Y:S02]  /*7040*/  LDG.E R7, desc[UR6][R2.64] ;  /* 0x0000000602077981 */ /* 0x01fea4000c1e1900 */
[----:B--2---:R-:W-:-:S05]  /*7050*/  FADD R7, R8, R7 ;  /* 0x0000000708077221 */ /* 0x004fca0000000000 */
[----:B------:R0:W-:Y:S02]  /*7060*/  STG.E desc[UR6][R2.64], R7 ;  /* 0x0000000702007986 */ /* 0x0001e4000c101906 */
.L_x_202:
[----:B------:R-:W-:Y:S05]  /*7070*/  BSYNC.RECONVERGENT B0 ;  /* 0x0000000000007941 */ /* 0x000fea0003800200 */
.L_x_201:
[----:B------:R-:W-:Y:S01]  /*7080*/  UIADD3 UR5, UPT, UPT, UR4, 0x6, URZ ;  /* 0x0000000604057890 */ /* 0x000fe2000fffe0ff */
[----:B------:R-:W-:Y:S05]  /*7090*/  BSSY.RECONVERGENT B0, `(.L_x_203) ;  /* 0x0000006000007945 */ /* 0x000fea0003800200 */
[----:B------:R-:W-:-:S13]  /*70a0*/  ISETP.NE.AND P0, PT, R5, UR5, PT ;  /* 0x0000000505007c0c */ /* 0x000fda000bf05270 */
[----:B------:R-:W-:Y:S05]  /*70b0*/  @P0 BRA `(.L_x_204) ;  /* 0x00000000000c0947 */ /* 0x000fea0003800000 */
[----:B01234-:R-:W2:Y:S02]  /*70c0*/  LDG.E R7, desc[UR6][R2.64] ;  /* 0x0000000602077981 */ /* 0x01fea4000c1e1900 */
[----:B--2---:R-:W-:-:S05]  /*70d0*/  FADD R7, R8, R7 ;  /* 0x0000000708077221 */ /* 0x004fca0000000000 */
[----:B------:R0:W-:Y:S02]  /*70e0*/  STG.E desc[UR6][R2.64], R7 ;  /* 0x0000000702007986 */ /* 0x0001e4000c101906 */
.L_x_204:
[----:B------:R-:W-:Y:S05]  /*70f0*/  BSYNC.RECONVERGENT B0 ;  /* 0x0000000000007941 */ /* 0x000fea0003800200 */
.L_x_203:
[----:B------:R-:W-:Y:S01]  /*7100*/  UIADD3 UR5, UPT, UPT, UR4, 0x7, URZ ;  /* 0x0000000704057890 */ /* 0x000fe2000fffe0ff */
[----:B------:R-:W-:Y:S01]  /*7110*/  BSSY.RECONVERGENT B0, `(.L_x_190) ;  /* 0x0000007000007945 */ /* 0x000fe20003800200 */
[----:B------:R-:W-:-:S04]  /*7120*/  UIADD3 UR4, UPT, UPT, UR4, 0x8, URZ ;  /* 0x0000000804047890 */ /* 0x000fc8000fffe0ff */
[----:B------:R-:W-:-:S13]  /*7130*/  ISETP.NE.AND P0, PT, R5, UR5, PT ;  /* 0x0000000505007c0c */ /* 0x000fda000bf05270 */
[----:B------:R-:W-:Y:S05]  /*7140*/  @P0 BRA `(.L_x_205) ;  /* 0x00000000000c0947 */ /* 0x000fea0003800000 */
[----:B01234-:R-:W2:Y:S02]  /*7150*/  LDG.E R7, desc[UR6][R2.64] ;  /* 0x0000000602077981 */ /* 0x01fea4000c1e1900 */
[----:B--2---:R-:W-:-:S05]  /*7160*/  FADD R7, R8, R7 ;  /* 0x0000000708077221 */ /* 0x004fca0000000000 */
[----:B------:R0:W-:Y:S02]  /*7170*/  STG.E desc[UR6][R2.64], R7 ;  /* 0x0000000702007986 */ /* 0x0001e4000c101906 */
.L_x_205:
[----:B------:R-:W-:Y:S05]  /*7180*/  BSYNC.RECONVERGENT B0 ;  /* 0x0000000000007941 */ /* 0x000fea0003800200 */
.L_x_190:
        /* <DEDUP_REMOVED lines=8> */
[----:B01234-:R-:W2:Y:S02]  /*7210*/  LDG.E R7, desc[UR6][R2.64] ;  /* 0x0000000602077981 */ /* 0x01fea4000c1e1900 */
[----:B--2---:R-:W-:-:S05]  /*7220*/  FADD R7, R8, R7 ;  /* 0x0000000708077221 */ /* 0x004fca0000000000 */
[----:B------:R0:W-:Y:S02]  /*7230*/  STG.E desc[UR6][R2.64], R7 ;  /* 0x0000000702007986 */ /* 0x0001e4000c101906 */
.L_x_208:
[----:B------:R-:W-:Y:S05]  /*7240*/  BSYNC.RECONVERGENT B0 ;  /* 0x0000000000007941 */ /* 0x000fea0003800200 */
.L_x_207:
[----:B------:R-:W-:Y:S01]  /*7250*/  UIADD3 UR5, UPT, UPT, UR4, 0x1, URZ ;  /* 0x0000000104057890 */ /* 0x000fe2000fffe0ff */
[----:B------:R-:W-:Y:S05]  /*7260*/  BSSY.RECONVERGENT B0, `(.L_x_209) ;  /* 0x0000006000007945 */ /* 0x000fea0003800200 */
[----:B------:R-:W-:-:S13]  /*7270*/  ISETP.NE.AND P0, PT, R5, UR5, PT ;  /* 0x0000000505007c0c */ /* 0x000fda000bf05270 */
[----:B------:R-:W-:Y:S05]  /*7280*/  @P0 BRA `(.L_x_210) ;  /* 0x00000000000c0947 */ /* 0x000fea0003800000 */
[----:B01234-:R-:W2:Y:S02]  /*7290*/  LDG.E R7, desc[UR6][R2.64] ;  /* 0x0000000602077981 */ /* 0x01fea4000c1e1900 */
[----:B--2---:R-:W-:-:S05]  /*72a0*/  FADD R7, R8, R7 ;  /* 0x0000000708077221 */ /* 0x004fca0000000000 */
[----:B------:R0:W-:Y:S02]  /*72b0*/  STG.E desc[UR6][R2.64], R7 ;  /* 0x0000000702007986 */ /* 0x0001e4000c101906 */
.L_x_210:
[----:B------:R-:W-:Y:S05]  /*72c0*/  BSYNC.RECONVERGENT B0 ;  /* 0x0000000000007941 */ /* 0x000fea0003800200 */
.L_x_209:
[----:B------:R-:W-:Y:S01]  /*72d0*/  UIADD3 UR5, UPT, UPT, UR4, 0x2, URZ ;  /* 0x0000000204057890 */ /* 0x000fe2000fffe0ff */
[----:B------:R-:W-:Y:S05]  /*72e0*/  BSSY.RECONVERGENT B0, `(.L_x_211) ;  /* 0x0000006000007945 */ /* 0x000fea0003800200 */
[----:B------:R-:W-:-:S13]  /*72f0*/  ISETP.NE.AND P0, PT, R5, UR5, PT ;  /* 0x0000000505007c0c */ /* 0x000fda000bf05270 */
[----:B------:R-:W-:Y:S05]  /*7300*/  @P0 BRA `(.L_x_212) ;  /* 0x00000000000c0947 */ /* 0x000fea0003800000 */
[----:B01234-:R-:W2:Y:S02]  /*7310*/  LDG.E R7, desc[UR6][R2.64] ;  /* 0x0000000602077981 */ /* 0x01fea4000c1e1900 */
[----:B--2---:R-:W-:-:S05]  /*7320*/  FADD R7, R8, R7 ;  /* 0x0000000708077221 */ /* 0x004fca0000000000 */
[----:B------:R0:W-:Y:S02]  /*7330*/  STG.E desc[UR6][R2.64], R7 ;  /* 0x0000000702007986 */ /* 0x0001e4000c101906 */
.L_x_212:
[----:B------:R-:W-:Y:S05]  /*7340*/  BSYNC.RECONVERGENT B0 ;  /* 0x0000000000007941 */ /* 0x000fea0003800200 */
.L_x_211:
        /* <DEDUP_REMOVED lines=8> */
.L_x_213:
[----:B------:R-:W-:Y:S05]  /*73d0*/  BSYNC.RECONVERGENT B0 ;  /* 0x0000000000007941 */ /* 0x000fea0003800200 */
.L_x_206:
[----:B------:R-:W-:-:S13]  /*73e0*/  ISETP.NE.AND P0, PT, R0, RZ, PT ;  /* 0x000000ff0000720c */ /* 0x000fda0003f05270 */
[----:B------:R-:W-:Y:S05]  /*73f0*/  @!P0 EXIT ;  /* 0x000000000000894d */ /* 0x000fea0003800000 */
[----:B------:R-:W-:Y:S02]  /*7400*/  IADD3 R5, PT, PT, -R5, UR4, RZ ;  /* 0x0000000405057c10 */ /* 0x000fe4000fffe1ff */
[----:B------:R-:W-:-:S07]  /*7410*/  IADD3 R0, PT, PT, -R0, RZ, RZ ;  /* 0x000000ff00007210 */ /* 0x000fce0007ffe1ff */
.L_x_214:
[----:B------:R-:W-:-:S13]  /*7420*/  ISETP.NE.AND P0, PT, R5, RZ, PT ;  /* 0x000000ff0500720c */ /* 0x000fda0003f05270 */
[----:B01234-:R-:W2:Y:S01]  /*7430*/  @!P0 LDG.E R7, desc[UR6][R2.64] ;  /* 0x0000000602078981 */ /* 0x01fea2000c1e1900 */
[----:B------:R-:W-:Y:S01]  /*7440*/  VIADD R0, R0, 0x1 ;  /* 0x0000000100007836 */ /* 0x000fe20000000000 */
[----:B------:R-:W-:Y:S01]  /*7450*/  IADD3 R5, PT, PT, R5, 0x1, RZ ;  /* 0x0000000105057810 */ /* 0x000fe20007ffe0ff */
[----:B--2---:R-:W-:-:S05]  /*7460*/  @!P0 FADD R7, R7, R8 ;  /* 0x0000000807078221 */ /* 0x004fca0000000000 */
[----:B------:R0:W-:Y:S01]  /*7470*/  @!P0 STG.E desc[UR6][R2.64], R7 ;  /* 0x0000000702008986 */ /* 0x0001e2000c101906 */
[----:B------:R-:W-:-:S13]  /*7480*/  ISETP.NE.AND P0, PT, R0, RZ, PT ;  /* 0x000000ff0000720c */ /* 0x000fda0003f05270 */
[----:B0-----:R-:W-:Y:S05]  /*7490*/  @P0 BRA `(.L_x_214) ;  /* 0xfffffffc00e00947 */ /* 0x001fea000383ffff */
[----:B------:R-:W-:Y:S05]  /*74a0*/  EXIT ;  /* 0x000000000000794d */ /* 0x000fea0003800000 */
        .weak           $__internal_0_$__cuda_sm20_dblrcp_rn_slowpath_v3
        .type           $__internal_0_$__cuda_sm20_dblrcp_rn_slowpath_v3,@function
        .size           $__internal_0_$__cuda_sm20_dblrcp_rn_slowpath_v3,($__internal_1_$__cuda_sm20_div_rn_f64_full - $__internal_0_$__cuda_sm20_dblrcp_rn_slowpath_v3)
$__internal_0_$__cuda_sm20_dblrcp_rn_slowpath_v3:
[----:B------:R-:W-:Y:S01]  /*74b0*/  DSETP.GTU.AND P0, PT, |R26|, +INF , PT ;  /* 0x7ff000001a00742a */ /* 0x000fe20003f0c200 */
[----:B------:R-:W-:-:S13]  /*74c0*/  BSSY.RECONVERGENT B1, `(.L_x_215) ;  /* 0x0000023000017945 */ /* 0x000fda0003800200 */
[----:B------:R-:W-:Y:S05]  /*74d0*/  @P0 BRA `(.L_x_216) ;  /* 0x00000000007c0947 */ /* 0x000fea0003800000 */
[----:B------:R-:W-:-:S04]  /*74e0*/  LOP3.LUT R29, R27, 0x7fffffff, RZ, 0xc0, !PT ;  /* 0x7fffffff1b1d7812 */ /* 0x000fc800078ec0ff */
[----:B------:R-:W-:-:S04]  /*74f0*/  IADD3 R28, PT, PT, R29, -0x1, RZ ;  /* 0xffffffff1d1c7810 */ /* 0x000fc80007ffe0ff */
[----:B------:R-:W-:-:S13]  /*7500*/  ISETP.GE.U32.AND P0, PT, R28, 0x7fefffff, PT ;  /* 0x7fefffff1c00780c */ /* 0x000fda0003f06070 */
[----:B------:R-:W-:Y:S01]  /*7510*/  @P0 LOP3.LUT R33, R27, 0x7ff00000, RZ, 0x3c, !PT ;  /* 0x7ff000001b210812 */ /* 0x000fe200078e3cff */
[----:B------:R-:W-:Y:S01]  /*7520*/  @P0 IMAD.MOV.U32 R32, RZ, RZ, RZ ;  /* 0x000000ffff200224 */ /* 0x000fe200078e00ff */
[----:B------:R-:W-:Y:S06]  /*7530*/  @P0 BRA `(.L_x_217) ;  /* 0x00000000006c0947 */ /* 0x000fec0003800000 */
[----:B------:R-:W-:-:S13]  /*7540*/  ISETP.GE.U32.AND P0, PT, R29, 0x1000001, PT ;  /* 0x010000011d00780c */ /* 0x000fda0003f06070 */
[----:B------:R-:W-:Y:S05]  /*7550*/  @!P0 BRA `(.L_x_218) ;  /* 0x0000000000348947 */ /* 0x000fea0003800000 */
[----:B------:R-:W-:Y:S02]  /*7560*/  IADD3 R33, PT, PT, R27, -0x3fe00000, RZ ;  /* 0xc02000001b217810 */ /* 0x000fe40007ffe0ff */
[----:B------:R-:W-:Y:S02]  /*7570*/  MOV R32, R26 ;  /* 0x0000001a00207202 */ /* 0x000fe40000000f00 */
[----:B------:R-:W0:Y:S04]  /*7580*/  MUFU.RCP64H R31, R33 ;  /* 0x00000021001f7308 */ /* 0x000e280000001800 */
[----:B0-----:R-:W-:-:S08]  /*7590*/  DFMA R28, -R32, R30, 1 ;  /* 0x3ff00000201c742b */ /* 0x001fd0000000011e */
[----:B------:R-:W-:-:S08]  /*75a0*/  DFMA R28, R28, R28, R28 ;  /* 0x0000001c1c1c722b */ /* 0x000fd0000000001c */
[----:B------:R-:W-:-:S08]  /*75b0*/  DFMA R28, R30, R28, R30 ;  /* 0x0000001c1e1c722b */ /* 0x000fd0000000001e */
[----:B------:R-:W-:-:S08]  /*75c0*/  DFMA R30, -R32, R28, 1 ;  /* 0x3ff00000201e742b */ /* 0x000fd0000000011c */
[----:B------:R-:W-:-:S08]  /*75d0*/  DFMA R28, R28, R30, R28 ;  /* 0x0000001e1c1c722b */ /* 0x000fd0000000001c */
[----:B------:R-:W-:-:S08]  /*75e0*/  DMUL R28, R28, 2.2250738585072013831e-308 ;  /* 0x001000001c1c7828 */ /* 0x000fd00000000000 */
[----:B------:R-:W-:-:S08]  /*75f0*/  DFMA R26, -R26, R28, 1 ;  /* 0x3ff000001a1a742b */ /* 0x000fd0000000011c */
[----:B------:R-:W-:-:S08]  /*7600*/  DFMA R26, R26, R26, R26 ;  /* 0x0000001a1a1a722b */ /* 0x000fd0000000001a */
[----:B------:R-:W-:Y:S01]  /*7610*/  DFMA R32, R28, R26, R28 ;  /* 0x0000001a1c20722b */ /* 0x000fe2000000001c */
[----:B------:R-:W-:Y:S10]  /*7620*/  BRA `(.L_x_217) ;  /* 0x0000000000307947 */ /* 0x000ff40003800000 */
.L_x_218:
[----:B------:R-:W-:Y:S01]  /*7630*/  DMUL R28, R26, 8.11296384146066816958e+31 ;  /* 0x469000001a1c7828 */ /* 0x000fe20000000000 */
[----:B------:R-:W-:-:S05]  /*7640*/  IMAD.MOV.U32 R26, RZ, RZ, R30 ;  /* 0x000000ffff1a7224 */ /* 0x000fca00078e001e */
[----:B------:R-:W0:Y:S02]  /*7650*/  MUFU.RCP64H R27, R29 ;  /* 0x0000001d001b7308 */ /* 0x000e240000001800 */
[----:B0-----:R-:W-:-:S08]  /*7660*/  DFMA R30, -R28, R26, 1 ;  /* 0x3ff000001c1e742b */ /* 0x001fd0000000011a */
[----:B------:R-:W-:-:S08]  /*7670*/  DFMA R30, R30, R30, R30 ;  /* 0x0000001e1e1e722b */ /* 0x000fd0000000001e */
[----:B------:R-:W-:-:S08]  /*7680*/  DFMA R30, R26, R30, R26 ;  /* 0x0000001e1a1e722b */ /* 0x000fd0000000001a */
[----:B------:R-:W-:-:S08]  /*7690*/  DFMA R26, -R28, R30, 1 ;  /* 0x3ff000001c1a742b */ /* 0x000fd0000000011e */
[----:B------:R-:W-:-:S08]  /*76a0*/  DFMA R26, R30, R26, R30 ;  /* 0x0000001a1e1a722b */ /* 0x000fd0000000001e */
[----:B------:R-:W-:Y:S01]  /*76b0*/  DMUL R32, R26, 8.11296384146066816958e+31 ;  /* 0x469000001a207828 */ /* 0x000fe20000000000 */
[----:B------:R-:W-:Y:S10]  /*76c0*/  BRA `(.L_x_217) ;  /* 0x0000000000087947 */ /* 0x000ff40003800000 */
.L_x_216:
[----:B------:R-:W-:Y:S02]  /*76d0*/  LOP3.LUT R33, R27, 0x80000, RZ, 0xfc, !PT ;  /* 0x000800001b217812 */ /* 0x000fe400078efcff */
[----:B------:R-:W-:-:S07]  /*76e0*/  MOV R32, R26 ;  /* 0x0000001a00207202 */ /* 0x000fce0000000f00 */
.L_x_217:
[----:B------:R-:W-:Y:S05]  /*76f0*/  BSYNC.RECONVERGENT B1 ;  /* 0x0000000000017941 */ /* 0x000fea0003800200 */
.L_x_215:
[----:B------:R-:W-:Y:S01]  /*7700*/  HFMA2 R35, -RZ, RZ, 0, 0 ;  /* 0x00000000ff237431 */ /* 0x000fe200000001ff */
[----:B------:R-:W-:Y:S01]  /*7710*/  MOV R28, R32 ;  /* 0x00000020001c7202 */ /* 0x000fe20000000f00 */
[----:B------:R-:W-:Y:S02]  /*7720*/  IMAD.MOV.U32 R29, RZ, RZ, R33 ;  /* 0x000000ffff1d7224 */ /* 0x000fe400078e0021 */
[----:B------:R-:W-:Y:S05]  /*7730*/  RET.REL.NODEC R34 `(_Z16tissueGPU2KernelPfS_S_S_S_fiiiffii) ;  /* 0xffffff8822307950 */ /* 0x000fea0003c3ffff */
        .weak           $__internal_1_$__cuda_sm20_div_rn_f64_full
        .type           $__internal_1_$__cuda_sm20_div_rn_f64_full,@function
        .size           $__internal_1_$__cuda_sm20_div_rn_f64_full,($__internal_2_$__cuda_sm20_sqrt_rn_f32_slowpath - $__internal_1_$__cuda_sm20_div_rn_f64_full)
$__internal_1_$__cuda_sm20_div_rn_f64_full:
[C---:B------:R-:W-:Y:S01]  /*7740*/  FSETP.GEU.AND P0, PT, |R29|.reuse, 1.469367938527859385e-39, PT ;  /* 0x001000001d00780b */ /* 0x040fe20003f0e200 */
[----:B------:R-:W-:Y:S01]  /*7750*/  IMAD.MOV.U32 R34, RZ, RZ, 0x1 ;  /* 0x00000001ff227424 */ /* 0x000fe200078e00ff */
[----:B------:R-:W-:Y:S01]  /*7760*/  LOP3.LUT R26, R29, 0x800fffff, RZ, 0xc0, !PT ;  /* 0x800fffff1d1a7812 */ /* 0x000fe200078ec0ff */
[----:B------:R-:W-:Y:S01]  /*7770*/  BSSY.RECONVERGENT B1, `(.L_x_219) ;  /* 0x0000054000017945 */ /* 0x000fe20003800200 */
[C---:B------:R-:W-:Y:S02]  /*7780*/  FSETP.GEU.AND P3, PT, |R31|.reuse, 1.469367938527859385e-39, PT ;  /* 0x001000001f00780b */ /* 0x040fe40003f6e200 */
[----:B------:R-:W-:Y:S02]  /*7790*/  LOP3.LUT R27, R26, 0x3ff00000, RZ, 0xfc, !PT ;  /* 0x3ff000001a1b7812 */ /* 0x000fe400078efcff */
[----:B------:R-:W-:Y:S02]  /*77a0*/  MOV R26, R28 ;  /* 0x0000001c001a7202 */ /* 0x000fe40000000f00 */
[----:B------:R-:W-:-:S02]  /*77b0*/  LOP3.LUT R47, R31, 0x7ff00000, RZ, 0xc0, !PT ;  /* 0x7ff000001f2f7812 */ /* 0x000fc400078ec0ff */
[----:B------:R-:W-:Y:S01]  /*77c0*/  LOP3.LUT R50, R29, 0x7ff00000, RZ, 0xc0, !PT ;  /* 0x7ff000001d327812 */ /* 0x000fe200078ec0ff */
[----:B------:R-:W-:Y:S01]  /*77d0*/  @!P0 DMUL R26, R28, 8.98846567431157953865e+307 ;  /* 0x7fe000001c1a8828 */ /* 0x000fe20000000000 */
[----:B------:R-:W-:Y:S02]  /*77e0*/  MOV R49, 0x1ca00000 ;  /* 0x1ca0000000317802 */ /* 0x000fe40000000f00 */
[----:B------:R-:W-:Y:S02]  /*77f0*/  ISETP.GE.U32.AND P2, PT, R47, R50, PT ;  /* 0x000000322f00720c */ /* 0x000fe40003f46070 */
[----:B------:R-:W-:Y:S01]  /*7800*/  @!P3 LOP3.LUT R32, R29, 0x7ff00000, RZ, 0xc0, !PT ;  /* 0x7ff000001d20b812 */ /* 0x000fe200078ec0ff */
[----:B------:R-:W0:Y:S03]  /*7810*/  MUFU.RCP64H R35, R27 ;  /* 0x0000001b00237308 */ /* 0x000e260000001800 */
[----:B------:R-:W-:-:S02]  /*7820*/  @!P3 ISETP.GE.U32.AND P4, PT, R47, R32, PT ;  /* 0x000000202f00b20c */ /* 0x000fc40003f86070 */
[----:B------:R-:W-:Y:S02]  /*7830*/  @!P0 LOP3.LUT R50, R27, 0x7ff00000, RZ, 0xc0, !PT ;  /* 0x7ff000001b328812 */ /* 0x000fe400078ec0ff */
[----:B------:R-:W-:-:S04]  /*7840*/  @!P3 SEL R33, R49, 0x63400000, !P4 ;  /* 0x634000003121b807 */ /* 0x000fc80006000000 */
[----:B------:R-:W-:Y:S01]  /*7850*/  @!P3 LOP3.LUT R32, R33, 0x80000000, R31, 0xf8, !PT ;  /* 0x800000002120b812 */ /* 0x000fe200078ef81f */
[----:B0-----:R-:W-:-:S08]  /*7860*/  DFMA R36, R34, -R26, 1 ;  /* 0x3ff000002224742b */ /* 0x001fd0000000081a */
[----:B------:R-:W-:-:S08]  /*7870*/  DFMA R36, R36, R36, R36 ;  /* 0x000000242424722b */ /* 0x000fd00000000024 */
[----:B------:R-:W-:Y:S01]  /*7880*/  DFMA R36, R34, R36, R34 ;  /* 0x000000242224722b */ /* 0x000fe20000000022 */
[----:B------:R-:W-:Y:S01]  /*7890*/  SEL R35, R49, 0x63400000, !P2 ;  /* 0x6340000031237807 */ /* 0x000fe20005000000 */
[----:B------:R-:W-:-:S03]  /*78a0*/  @!P3 IMAD.MOV.U32 R34, RZ, RZ, RZ ;  /* 0x000000ffff22b224 */ /* 0x000fc600078e00ff */
[----:B------:R-:W-:Y:S02]  /*78b0*/  LOP3.LUT R33, R35, 0x800fffff, R31, 0xf8, !PT ;  /* 0x800fffff23217812 */ /* 0x000fe400078ef81f */
[----:B------:R-:W-:Y:S02]  /*78c0*/  @!P3 LOP3.LUT R35, R32, 0x100000, RZ, 0xfc, !PT ;  /* 0x001000002023b812 */ /* 0x000fe400078efcff */
[----:B------:R-:W-:-:S06]  /*78d0*/  MOV R32, R30 ;  /* 0x0000001e00207202 */ /* 0x000fcc0000000f00 */
[----:B------:R-:W-:Y:S02]  /*78e0*/  @!P3 DFMA R32, R32, 2, -R34 ;  /* 0x400000002020b82b */ /* 0x000fe40000000822 */
[----:B------:R-:W-:-:S08]  /*78f0*/  DFMA R34, R36, -R26, 1 ;  /* 0x3ff000002422742b */ /* 0x000fd0000000081a */
[----:B------:R-:W-:-:S08]  /*7900*/  DFMA R34, R36, R34, R36 ;  /* 0x000000222422722b */ /* 0x000fd00000000024 */
[----:B------:R-:W-:-:S08]  /*7910*/  DMUL R36, R34, R32 ;  /* 0x0000002022247228 */ /* 0x000fd00000000000 */
[----:B------:R-:W-:-:S08]  /*7920*/  DFMA R38, R36, -R26, R32 ;  /* 0x8000001a2426722b */ /* 0x000fd00000000020 */
[----:B------:R-:W-:Y:S01]  /*7930*/  DFMA R38, R34, R38, R36 ;  /* 0x000000262226722b */ /* 0x000fe20000000024 */
[----:B------:R-:W-:Y:S02]  /*7940*/  MOV R34, R47 ;  /* 0x0000002f00227202 */ /* 0x000fe40000000f00 */
[----:B------:R-:W-:-:S04]  /*7950*/  @!P3 LOP3.LUT R34, R33, 0x7ff00000, RZ, 0xc0, !PT ;  /* 0x7ff000002122b812 */ /* 0x000fc800078ec0ff */
[----:B------:R-:W-:-:S04]  /*7960*/  IADD3 R35, PT, PT, R34, -0x1, RZ ;  /* 0xffffffff22237810 */ /* 0x000fc80007ffe0ff */
[----:B------:R-:W-:Y:S01]  /*7970*/  ISETP.GT.U32.AND P0, PT, R35, 0x7feffffe, PT ;  /* 0x7feffffe2300780c */ /* 0x000fe20003f04070 */
[----:B------:R-:W-:-:S05]  /*7980*/  VIADD R35, R50, 0xffffffff ;  /* 0xffffffff32237836 */ /* 0x000fca0000000000 */
[----:B------:R-:W-:-:S13]  /*7990*/  ISETP.GT.U32.OR P0, PT, R35, 0x7feffffe, P0 ;  /* 0x7feffffe2300780c */ /* 0x000fda0000704470 */
[----:B------:R-:W-:Y:S05]  /*79a0*/  @P0 BRA `(.L_x_220) ;  /* 0x00000000006c0947 */ /* 0x000fea0003800000 */
[----:B------:R-:W-:Y:S01]  /*79b0*/  LOP3.LUT R30, R29, 0x7ff00000, RZ, 0xc0, !PT ;  /* 0x7ff000001d1e7812 */ /* 0x000fe200078ec0ff */
[----:B------:R-:W-:-:S03]  /*79c0*/  IMAD.MOV.U32 R34, RZ, RZ, RZ ;  /* 0x000000ffff227224 */ /* 0x000fc600078e00ff */
[CC--:B------:R-:W-:Y:S02]  /*79d0*/  VIADDMNMX R31, R47.reuse, -R30.reuse, 0xb9600000, !PT ;  /* 0xb96000002f1f7446 */ /* 0x0c0fe4000780091e */
[----:B------:R-:W-:Y:S02]  /*79e0*/  ISETP.GE.U32.AND P0, PT, R47, R30, PT ;  /* 0x0000001e2f00720c */ /* 0x000fe40003f06070 */
[----:B------:R-:W-:Y:S02]  /*79f0*/  VIMNMX R30, PT, PT, R31, 0x46a00000, PT ;  /* 0x46a000001f1e7848 */ /* 0x000fe40003fe0100 */
[----:B------:R-:W-:-:S04]  /*7a00*/  SEL R49, R49, 0x63400000, !P0 ;  /* 0x6340000031317807 */ /* 0x000fc80004000000 */
[----:B------:R-:W-:-:S04]  /*7a10*/  IADD3 R30, PT, PT, -R49, R30, RZ ;  /* 0x0000001e311e7210 */ /* 0x000fc80007ffe1ff */
[----:B------:R-:W-:-:S06]  /*7a20*/  IADD3 R35, PT, PT, R30, 0x7fe00000, RZ ;  /* 0x7fe000001e237810 */ /* 0x000fcc0007ffe0ff */
[----:B------:R-:W-:-:S10]  /*7a30*/  DMUL R36, R38, R34 ;  /* 0x0000002226247228 */ /* 0x000fd40000000000 */
[----:B------:R-:W-:-:S13]  /*7a40*/  FSETP.GTU.AND P0, PT, |R37|, 1.469367938527859385e-39, PT ;  /* 0x001000002500780b */ /* 0x000fda0003f0c200 */
[----:B------:R-:W-:Y:S05]  /*7a50*/  @P0 BRA `(.L_x_221) ;  /* 0x0000000000940947 */ /* 0x000fea0003800000 */
[----:B------:R-:W-:Y:S01]  /*7a60*/  DFMA R26, R38, -R26, R32 ;  /* 0x8000001a261a722b */ /* 0x000fe20000000020 */
[----:B------:R-:W-:-:S09]  /*7a70*/  MOV R34, RZ ;  /* 0x000000ff00227202 */ /* 0x000fd20000000f00 */
[C---:B------:R-:W-:Y:S02]  /*7a80*/  FSETP.NEU.AND P0, PT, R27.reuse, RZ, PT ;  /* 0x000000ff1b00720b */ /* 0x040fe40003f0d000 */
[----:B------:R-:W-:-:S04]  /*7a90*/  LOP3.LUT R29, R27, 0x80000000, R29, 0x48, !PT ;  /* 0x800000001b1d7812 */ /* 0x000fc800078e481d */
[----:B------:R-:W-:-:S07]  /*7aa0*/  LOP3.LUT R35, R29, R35, RZ, 0xfc, !PT ;  /* 0x000000231d237212 */ /* 0x000fce00078efcff */
[----:B------:R-:W-:Y:S05]  /*7ab0*/  @!P0 BRA `(.L_x_221) ;  /* 0x00000000007c8947 */ /* 0x000fea0003800000 */
[----:B------:R-:W-:Y:S01]  /*7ac0*/  IADD3 R27, PT, PT, -R30, RZ, RZ ;  /* 0x000000ff1e1b7210 */ /* 0x000fe20007ffe1ff */
[----:B------:R-:W-:Y:S01]  /*7ad0*/  IMAD.MOV.U32 R26, RZ, RZ, RZ ;  /* 0x000000ffff1a7224 */ /* 0x000fe200078e00ff */
[----:B------:R-:W-:-:S05]  /*7ae0*/  DMUL.RP R34, R38, R34 ;  /* 0x0000002226227228 */ /* 0x000fca0000008000 */
[----:B------:R-:W-:-:S05]  /*7af0*/  DFMA R26, R36, -R26, R38 ;  /* 0x8000001a241a722b */ /* 0x000fca0000000026 */
[----:B------:R-:W-:Y:S02]  /*7b00*/  LOP3.LUT R29, R35, R29, RZ, 0x3c, !PT ;  /* 0x0000001d231d7212 */ /* 0x000fe400078e3cff */
[----:B------:R-:W-:-:S04]  /*7b10*/  IADD3 R26, PT, PT, -R30, -0x43300000, RZ ;  /* 0xbcd000001e1a7810 */ /* 0x000fc80007ffe1ff */
[----:B------:R-:W-:-:S04]  /*7b20*/  FSETP.NEU.AND P0, PT, |R27|, R26, PT ;  /* 0x0000001a1b00720b */ /* 0x000fc80003f0d200 */
[----:B------:R-:W-:Y:S02]  /*7b30*/  FSEL R36, R34, R36, !P0 ;  /* 0x0000002422247208 */ /* 0x000fe40004000000 */
[----:B------:R-:W-:Y:S01]  /*7b40*/  FSEL R37, R29, R37, !P0 ;  /* 0x000000251d257208 */ /* 0x000fe20004000000 */
[----:B------:R-:W-:Y:S06]  /*7b50*/  BRA `(.L_x_221) ;  /* 0x0000000000547947 */ /* 0x000fec0003800000 */
.L_x_220:
[----:B------:R-:W-:-:S14]  /*7b60*/  DSETP.NAN.AND P0, PT, R30, R30, PT ;  /* 0x0000001e1e00722a */ /* 0x000fdc0003f08000 */
[----:B------:R-:W-:Y:S05]  /*7b70*/  @P0 BRA `(.L_x_222) ;  /* 0x0000000000440947 */ /* 0x000fea0003800000 */
[----:B------:R-:W-:-:S14]  /*7b80*/  DSETP.NAN.AND P0, PT, R28, R28, PT ;  /* 0x0000001c1c00722a */ /* 0x000fdc0003f08000 */
[----:B------:R-:W-:Y:S05]  /*7b90*/  @P0 BRA `(.L_x_223) ;  /* 0x0000000000300947 */ /* 0x000fea0003800000 */
[----:B------:R-:W-:Y:S02]  /*7ba0*/  ISETP.NE.AND P0, PT, R34, R50, PT ;  /* 0x000000322200720c */ /* 0x000fe40003f05270 */
[----:B------:R-:W-:Y:S02]  /*7bb0*/  MOV R36, 0x0 ;  /* 0x0000000000247802 */ /* 0x000fe40000000f00 */
[----:B------:R-:W-:-:S09]  /*7bc0*/  MOV R37, 0xfff80000 ;  /* 0xfff8000000257802 */ /* 0x000fd20000000f00 */
[----:B------:R-:W-:Y:S05]  /*7bd0*/  @!P0 BRA `(.L_x_221) ;  /* 0x0000000000348947 */ /* 0x000fea0003800000 */
[----:B------:R-:W-:Y:S02]  /*7be0*/  ISETP.NE.AND P0, PT, R34, 0x7ff00000, PT ;  /* 0x7ff000002200780c */ /* 0x000fe40003f05270 */
[----:B------:R-:W-:Y:S02]  /*7bf0*/  LOP3.LUT R37, R31, 0x80000000, R29, 0x48, !PT ;  /* 0x800000001f257812 */ /* 0x000fe400078e481d */
[----:B------:R-:W-:-:S13]  /*7c00*/  ISETP.EQ.OR P0, PT, R50, RZ, !P0 ;  /* 0x000000ff3200720c */ /* 0x000fda0004702670 */
[----:B------:R-:W-:Y:S01]  /*7c10*/  @P0 LOP3.LUT R26, R37, 0x7ff00000, RZ, 0xfc, !PT ;  /* 0x7ff00000251a0812 */ /* 0x000fe200078efcff */
[----:B------:R-:W-:Y:S01]  /*7c20*/  @!P0 IMAD.MOV.U32 R36, RZ, RZ, RZ ;  /* 0x000000ffff248224 */ /* 0x000fe200078e00ff */
[----:B------:R-:W-:Y:S02]  /*7c30*/  @P0 MOV R36, RZ ;  /* 0x000000ff00240202 */ /* 0x000fe40000000f00 */
[----:B------:R-:W-:Y:S01]  /*7c40*/  @P0 MOV R37, R26 ;  /* 0x0000001a00250202 */ /* 0x000fe20000000f00 */
[----:B------:R-:W-:Y:S06]  /*7c50*/  BRA `(.L_x_221) ;  /* 0x0000000000147947 */ /* 0x000fec0003800000 */
.L_x_223:
[----:B------:R-:W-:Y:S01]  /*7c60*/  LOP3.LUT R37, R29, 0x80000, RZ, 0xfc, !PT ;  /* 0x000800001d257812 */ /* 0x000fe200078efcff */
[----:B------:R-:W-:Y:S01]  /*7c70*/  IMAD.MOV.U32 R36, RZ, RZ, R28 ;  /* 0x000000ffff247224 */ /* 0x000fe200078e001c */
[----:B------:R-:W-:Y:S06]  /*7c80*/  BRA `(.L_x_221) ;  /* 0x0000000000087947 */ /* 0x000fec0003800000 */
.L_x_222:
[----:B------:R-:W-:Y:S02]  /*7c90*/  LOP3.LUT R37, R31, 0x80000, RZ, 0xfc, !PT ;  /* 0x000800001f257812 */ /* 0x000fe400078efcff */
[----:B------:R-:W-:-:S07]  /*7ca0*/  MOV R36, R30 ;  /* 0x0000001e00247202 */ /* 0x000fce0000000f00 */
.L_x_221:
[----:B------:R-:W-:Y:S05]  /*7cb0*/  BSYNC.RECONVERGENT B1 ;  /* 0x0000000000017941 */ /* 0x000fea0003800200 */
.L_x_219:
[----:B------:R-:W-:Y:S01]  /*7cc0*/  HFMA2 R49, -RZ, RZ, 0, 0 ;  /* 0x00000000ff317431 */ /* 0x000fe200000001ff */
[----:B------:R-:W-:Y:S01]  /*7cd0*/  MOV R30, R36 ;  /* 0x00000024001e7202 */ /* 0x000fe20000000f00 */
[----:B------:R-:W-:Y:S02]  /*7ce0*/  IMAD.MOV.U32 R31, RZ, RZ, R37 ;  /* 0x000000ffff1f7224 */ /* 0x000fe400078e0025 */
[----:B------:R-:W-:Y:S05]  /*7cf0*/  RET.REL.NODEC R48 `(_Z16tissueGPU2KernelPfS_S_S_S_fiiiffii) ;  /* 0xffffff8030c07950 */ /* 0x000fea0003c3ffff */
        .weak           $__internal_2_$__cuda_sm20_sqrt_rn_f32_slowpath
        .type           $__internal_2_$__cuda_sm20_sqrt_rn_f32_slowpath,@function
        .size           $__internal_2_$__cuda_sm20_sqrt_rn_f32_slowpath,($__internal_3_$__cuda_sm3x_div_rn_noftz_f32_slowpath - $__internal_2_$__cuda_sm20_sqrt_rn_f32_slowpath)
$__internal_2_$__cuda_sm20_sqrt_rn_f32_slowpath:
[----:B------:R-:W-:-:S13]  /*7d00*/  LOP3.LUT P0, RZ, R26, 0x7fffffff, RZ, 0xc0, !PT ;  /* 0x7fffffff1aff7812 */ /* 0x000fda000780c0ff */
[----:B------:R-:W-:Y:S01]  /*7d10*/  @!P0 MOV R27, R26 ;  /* 0x0000001a001b8202 */ /* 0x000fe20000000f00 */
[----:B------:R-:W-:Y:S06]  /*7d20*/  @!P0 BRA `(.L_x_224) ;  /* 0x0000000000408947 */ /* 0x000fec0003800000 */
[----:B------:R-:W-:-:S13]  /*7d30*/  FSETP.GEU.FTZ.AND P0, PT, R26, RZ, PT ;  /* 0x000000ff1a00720b */ /* 0x000fda0003f1e000 */
[----:B------:R-:W-:Y:S01]  /*7d40*/  @!P0 IMAD.MOV.U32 R27, RZ, RZ, 0x7fffffff ;  /* 0x7fffffffff1b8424 */ /* 0x000fe200078e00ff */
[----:B------:R-:W-:Y:S06]  /*7d50*/  @!P0 BRA `(.L_x_224) ;  /* 0x0000000000348947 */ /* 0x000fec0003800000 */
[----:B------:R-:W-:-:S13]  /*7d60*/  FSETP.GTU.FTZ.AND P0, PT, |R26|, +INF , PT ;  /* 0x7f8000001a00780b */ /* 0x000fda0003f1c200 */
[----:B------:R-:W-:Y:S01]  /*7d70*/  @P0 FADD.FTZ R27, R26, 1 ;  /* 0x3f8000001a1b0421 */ /* 0x000fe20000010000 */
[----:B------:R-:W-:Y:S06]  /*7d80*/  @P0 BRA `(.L_x_224) ;  /* 0x0000000000280947 */ /* 0x000fec0003800000 */
[----:B------:R-:W-:-:S13]  /*7d90*/  FSETP.NEU.FTZ.AND P0, PT, |R26|, +INF , PT ;  /* 0x7f8000001a00780b */ /* 0x000fda0003f1d200 */
[----:B------:R-:W-:-:S04]  /*7da0*/  @P0 FFMA R29, R26, 1.84467440737095516160e+19, RZ ;  /* 0x5f8000001a1d0823 */ /* 0x000fc800000000ff */
[----:B------:R-:W0:Y:S02]  /*7db0*/  @P0 MUFU.RSQ R30, R29 ;  /* 0x0000001d001e0308 */ /* 0x000e240000001400 */
[----:B0-----:R-:W-:Y:S01]  /*7dc0*/  @P0 FMUL.FTZ R32, R29, R30 ;  /* 0x0000001e1d200220 */ /* 0x001fe20000410000 */
[----:B------:R-:W-:-:S03]  /*7dd0*/  @P0 FMUL.FTZ R30, R30, 0.5 ;  /* 0x3f0000001e1e0820 */ /* 0x000fc60000410000 */
[----:B------:R-:W-:-:S04]  /*7de0*/  @P0 FADD.FTZ R27, -R32, -RZ ;  /* 0x800000ff201b0221 */ /* 0x000fc80000010100 */
[----:B------:R-:W-:Y:S01]  /*7df0*/  @P0 FFMA R31, R32, R27, R29 ;  /* 0x0000001b201f0223 */ /* 0x000fe2000000001d */
[----:B------:R-:W-:-:S03]  /*7e00*/  @!P0 MOV R27, R26 ;  /* 0x0000001a001b8202 */ /* 0x000fc60000000f00 */
[----:B------:R-:W-:-:S04]  /*7e10*/  @P0 FFMA R30, R31, R30, R32 ;  /* 0x0000001e1f1e0223 */ /* 0x000fc80000000020 */
[----:B------:R-:W-:-:S07]  /*7e20*/  @P0 FMUL.FTZ R27, R30, 2.3283064365386962891e-10 ;  /* 0x2f8000001e1b0820 */ /* 0x000fce0000410000 */
.L_x_224:
[----:B------:R-:W-:Y:S01]  /*7e30*/  MOV R29, R27 ;  /* 0x0000001b001d7202 */ /* 0x000fe20000000f00 */
[----:B------:R-:W-:Y:S02]  /*7e40*/  HFMA2 R27, -RZ, RZ, 0, 0 ;  /* 0x00000000ff1b7431 */ /* 0x000fe400000001ff */
[----:B------:R-:W-:-:S04]  /*7e50*/  IMAD.MOV.U32 R26, RZ, RZ, R28 ;  /* 0x000000ffff1a7224 */ /* 0x000fc800078e001c */
[----:B------:R-:W-:Y:S05]  /*7e60*/  RET.REL.NODEC R26 `(_Z16tissueGPU2KernelPfS_S_S_S_fiiiffii) ;  /* 0xffffff801a647950 */ /* 0x000fea0003c3ffff */
        .weak           $__internal_3_$__cuda_sm3x_div_rn_noftz_f32_slowpath
        .type           $__internal_3_$__cuda_sm3x_div_rn_noftz_f32_slowpath,@function
        .size           $__internal_3_$__cuda_sm3x_div_rn_noftz_f32_slowpath,(.L_x_240 - $__internal_3_$__cuda_sm3x_div_rn_noftz_f32_slowpath)
$__internal_3_$__cuda_sm3x_div_rn_noftz_f32_slowpath:
[----:B------:R-:W-:Y:S01]  /*7e70*/  SHF.R.U32.HI R39, RZ, 0x17, R0 ;  /* 0x00000017ff277819 */ /* 0x000fe20000011600 */
[----:B------:R-:W-:Y:S01]  /*7e80*/  BSSY.RECONVERGENT B1, `(.L_x_225) ;  /* 0x0000062000017945 */ /* 0x000fe20003800200 */
[----:B------:R-:W-:Y:S02]  /*7e90*/  SHF.R.U32.HI R42, RZ, 0x17, R3 ;  /* 0x00000017ff2a7819 */ /* 0x000fe40000011603 */
[----:B------:R-:W-:Y:S02]  /*7ea0*/  LOP3.LUT R39, R39, 0xff, RZ, 0xc0, !PT ;  /* 0x000000ff27277812 */ /* 0x000fe400078ec0ff */
[----:B------:R-:W-:Y:S02]  /*7eb0*/  LOP3.LUT R42, R42, 0xff, RZ, 0xc0, !PT ;  /* 0x000000ff2a2a7812 */ /* 0x000fe400078ec0ff */
[----:B------:R-:W-:-:S03]  /*7ec0*/  IADD3 R44, PT, PT, R39, -0x1, RZ ;  /* 0xffffffff272c7810 */ /* 0x000fc60007ffe0ff */
[----:B------:R-:W-:Y:S01]  /*7ed0*/  VIADD R45, R42, 0xffffffff ;  /* 0xffffffff2a2d7836 */ /* 0x000fe20000000000 */
[----:B------:R-:W-:-:S04]  /*7ee0*/  ISETP.GT.U32.AND P0, PT, R44, 0xfd, PT ;  /* 0x000000fd2c00780c */ /* 0x000fc80003f04070 */
[----:B------:R-:W-:-:S13]  /*7ef0*/  ISETP.GT.U32.OR P0, PT, R45, 0xfd, P0 ;  /* 0x000000fd2d00780c */ /* 0x000fda0000704470 */
[----:B------:R-:W-:Y:S01]  /*7f00*/  @!P0 MOV R40, RZ ;  /* 0x000000ff00288202 */ /* 0x000fe20000000f00 */
[----:B------:R-:W-:Y:S06]  /*7f10*/  @!P0 BRA `(.L_x_226) ;  /* 0x00000000005c8947 */ /* 0x000fec0003800000 */
[----:B------:R-:W-:Y:S02]  /*7f20*/  FSETP.GTU.FTZ.AND P0, PT, |R3|, +INF , PT ;  /* 0x7f8000000300780b */ /* 0x000fe40003f1c200 */
[----:B------:R-:W-:-:S04]  /*7f30*/  FSETP.GTU.FTZ.AND P1, PT, |R0|, +INF , PT ;  /* 0x7f8000000000780b */ /* 0x000fc80003f3c200 */
[----:B------:R-:W-:-:S13]  /*7f40*/  PLOP3.LUT P0, PT, P0, P1, PT, 0xf8, 0x8f ;  /* 0x00000000008f781c */ /* 0x000fda0000703f70 */
[----:B------:R-:W-:Y:S05]  /*7f50*/  @P0 BRA `(.L_x_227) ;  /* 0x00000004004c0947 */ /* 0x000fea0003800000 */
[----:B------:R-:W-:-:S13]  /*7f60*/  LOP3.LUT P0, RZ, R0, 0x7fffffff, R3, 0xc8, !PT ;  /* 0x7fffffff00ff7812 */ /* 0x000fda000780c803 */
[----:B------:R-:W-:Y:S05]  /*7f70*/  @!P0 BRA `(.L_x_228) ;  /* 0x00000004003c8947 */ /* 0x000fea0003800000 */
[C---:B------:R-:W-:Y:S02]  /*7f80*/  FSETP.NEU.FTZ.AND P1, PT, |R3|.reuse, +INF , PT ;  /* 0x7f8000000300780b */ /* 0x040fe40003f3d200 */
[----:B------:R-:W-:Y:S02]  /*7f90*/  FSETP.NEU.FTZ.AND P3, PT, |R0|, +INF , PT ;  /* 0x7f8000000000780b */ /* 0x000fe40003f7d200 */
[----:B------:R-:W-:-:S11]  /*7fa0*/  FSETP.NEU.FTZ.AND P0, PT, |R3|, +INF , PT ;  /* 0x7f8000000300780b */ /* 0x000fd60003f1d200 */
[----:B------:R-:W-:Y:S05]  /*7fb0*/  @!P3 BRA !P1, `(.L_x_228) ;  /* 0x00000004002cb947 */ /* 0x000fea0004800000 */
[----:B------:R-:W-:-:S04]  /*7fc0*/  LOP3.LUT P1, RZ, R3, 0x7fffffff, RZ, 0xc0, !PT ;  /* 0x7fffffff03ff7812 */ /* 0x000fc8000782c0ff */
[----:B------:R-:W-:-:S13]  /*7fd0*/  PLOP3.LUT P1, PT, P3, P1, PT, 0x2f, 0xf2 ;  /* 0x0000000000f2781c */ /* 0x000fda0001f22577 */
[----:B------:R-:W-:Y:S05]  /*7fe0*/  @P1 BRA `(.L_x_229) ;  /* 0x0000000400181947 */ /* 0x000fea0003800000 */
[----:B------:R-:W-:-:S04]  /*7ff0*/  LOP3.LUT P1, RZ, R0, 0x7fffffff, RZ, 0xc0, !PT ;  /* 0x7fffffff00ff7812 */ /* 0x000fc8000782c0ff */
[----:B------:R-:W-:-:S13]  /*8000*/  PLOP3.LUT P0, PT, P0, P1, PT, 0x2f, 0xf2 ;  /* 0x0000000000f2781c */ /* 0x000fda0000702577 */
[----:B------:R-:W-:Y:S05]  /*8010*/  @P0 BRA `(.L_x_230) ;  /* 0x0000000400000947 */ /* 0x000fea0003800000 */
[----:B------:R-:W-:Y:S02]  /*8020*/  ISETP.GE.AND P0, PT, R45, RZ, PT ;  /* 0x000000ff2d00720c */ /* 0x000fe40003f06270 */
[----:B------:R-:W-:-:S11]  /*8030*/  ISETP.GE.AND P1, PT, R44, RZ, PT ;  /* 0x000000ff2c00720c */ /* 0x000fd60003f26270 */
[----:B------:R-:W-:Y:S01]  /*8040*/  @P0 MOV R40, RZ ;  /* 0x000000ff00280202 */ /* 0x000fe20000000f00 */
[----:B------:R-:W-:Y:S02]  /*8050*/  @!P0 IMAD.MOV.U32 R40, RZ, RZ, -0x40 ;  /* 0xffffffc0ff288424 */ /* 0x000fe400078e00ff */
[----:B------:R-:W-:Y:S01]  /*8060*/  @!P0 FFMA R3, R3, 1.84467440737095516160e+19, RZ ;  /* 0x5f80000003038823 */ /* 0x000fe200000000ff */
[----:B------:R-:W-:Y:S02]  /*8070*/  @!P1 FFMA R0, R0, 1.84467440737095516160e+19, RZ ;  /* 0x5f80000000009823 */ /* 0x000fe400000000ff */
[----:B------:R-:W-:-:S07]  /*8080*/  @!P1 IADD3 R40, PT, PT, R40, 0x40, RZ ;  /* 0x0000004028289810 */ /* 0x000fce0007ffe0ff */
.L_x_226:
[----:B------:R-:W-:Y:S01]  /*8090*/  LEA R45, R39, 0xc0800000, 0x17 ;  /* 0xc0800000272d7811 */ /* 0x000fe200078eb8ff */
[----:B------:R-:W-:Y:S01]  /*80a0*/  VIADD R42, R42, 0xffffff81 ;  /* 0xffffff812a2a7836 */ /* 0x000fe20000000000 */
[----:B------:R-:W-:Y:S02]  /*80b0*/  BSSY.RECONVERGENT B2, `(.L_x_231) ;  /* 0x0000035000027945 */ /* 0x000fe40003800200 */
[----:B------:R-:W-:Y:S01]  /*80c0*/  IADD3 R46, PT, PT, -R45, R0, RZ ;  /* 0x000000002d2e7210 */ /* 0x000fe20007ffe1ff */
[C---:B------:R-:W-:Y:S01]  /*80d0*/  IMAD R0, R42.reuse, -0x800000, R3 ;  /* 0xff8000002a007824 */ /* 0x040fe200078e0203 */
[----:B------:R-:W-:Y:S02]  /*80e0*/  IADD3 R39, PT, PT, R42, 0x7f, -R39 ;  /* 0x0000007f2a277810 */ /* 0x000fe40007ffe827 */
[----:B------:R-:W0:Y:S01]  /*80f0*/  MUFU.RCP R44, R46 ;  /* 0x0000002e002c7308 */ /* 0x000e220000001000 */
[----:B------:R-:W-:Y:S01]  /*8100*/  FADD.FTZ R45, -R46, -RZ ;  /* 0x800000ff2e2d7221 */ /* 0x000fe20000010100 */
[----:B------:R-:W-:-:S03]  /*8110*/  IADD3 R39, PT, PT, R39, R40, RZ ;  /* 0x0000002827277210 */ /* 0x000fc60007ffe0ff */
[----:B0-----:R-:W-:-:S04]  /*8120*/  FFMA R47, R44, R45, 1 ;  /* 0x3f8000002c2f7423 */ /* 0x001fc8000000002d */
[----:B------:R-:W-:-:S04]  /*8130*/  FFMA R47, R44, R47, R44 ;  /* 0x0000002f2c2f7223 */ /* 0x000fc8000000002c */
[----:B------:R-:W-:-:S04]  /*8140*/  FFMA R44, R0, R47, RZ ;  /* 0x0000002f002c7223 */ /* 0x000fc800000000ff */
[----:B------:R-:W-:-:S04]  /*8150*/  FFMA R3, R45, R44, R0 ;  /* 0x0000002c2d037223 */ /* 0x000fc80000000000 */
[----:B------:R-:W-:-:S04]  /*8160*/  FFMA R44, R47, R3, R44 ;  /* 0x000000032f2c7223 */ /* 0x000fc8000000002c */
[----:B------:R-:W-:-:S04]  /*8170*/  FFMA R45, R45, R44, R0 ;  /* 0x0000002c2d2d7223 */ /* 0x000fc80000000000 */
[----:B------:R-:W-:-:S05]  /*8180*/  FFMA R0, R47, R45, R44 ;  /* 0x0000002d2f007223 */ /* 0x000fca000000002c */
[----:B------:R-:W-:-:S04]  /*8190*/  SHF.R.U32.HI R3, RZ, 0x17, R0 ;  /* 0x00000017ff037819 */ /* 0x000fc80000011600 */
[----:B------:R-:W-:-:S04]  /*81a0*/  LOP3.LUT R40, R3, 0xff, RZ, 0xc0, !PT ;  /* 0x000000ff03287812 */ /* 0x000fc800078ec0ff */
[----:B------:R-:W-:-:S05]  /*81b0*/  IADD3 R3, PT, PT, R40, R39, RZ ;  /* 0x0000002728037210 */ /* 0x000fca0007ffe0ff */
[----:B------:R-:W-:-:S05]  /*81c0*/  VIADD R40, R3, 0xffffffff ;  /* 0xffffffff03287836 */ /* 0x000fca0000000000 */
[----:B------:R-:W-:-:S13]  /*81d0*/  ISETP.GE.U32.AND P0, PT, R40, 0xfe, PT ;  /* 0x000000fe2800780c */ /* 0x000fda0003f06070 */
[----:B------:R-:W-:Y:S05]  /*81e0*/  @!P0 BRA `(.L_x_232) ;  /* 0x0000000000808947 */ /* 0x000fea0003800000 */
[----:B------:R-:W-:-:S13]  /*81f0*/  ISETP.GT.AND P0, PT, R3, 0xfe, PT ;  /* 0x000000fe0300780c */ /* 0x000fda0003f04270 */
[----:B------:R-:W-:Y:S05]  /*8200*/  @P0 BRA `(.L_x_233) ;  /* 0x00000000006c0947 */ /* 0x000fea0003800000 */
[----:B------:R-:W-:-:S13]  /*8210*/  ISETP.GE.AND P0, PT, R3, 0x1, PT ;  /* 0x000000010300780c */ /* 0x000fda0003f06270 */
[----:B------:R-:W-:Y:S05]  /*8220*/  @P0 BRA `(.L_x_234) ;  /* 0x0000000000740947 */ /* 0x000fea0003800000 */
[----:B------:R-:W-:Y:S02]  /*8230*/  ISETP.GE.AND P0, PT, R3, -0x18, PT ;  /* 0xffffffe80300780c */ /* 0x000fe40003f06270 */
[----:B------:R-:W-:-:S11]  /*8240*/  LOP3.LUT R0, R0, 0x80000000, RZ, 0xc0, !PT ;  /* 0x8000000000007812 */ /* 0x000fd600078ec0ff */
[----:B------:R-:W-:Y:S05]  /*8250*/  @!P0 BRA `(.L_x_234) ;  /* 0x0000000000688947 */ /* 0x000fea0003800000 */
[CCC-:B------:R-:W-:Y:S01]  /*8260*/  FFMA.RZ R40, R47.reuse, R45.reuse, R44.reuse ;  /* 0x0000002d2f287223 */ /* 0x1c0fe2000000c02c */
[CCC-:B------:R-:W-:Y:S01]  /*8270*/  FFMA.RP R39, R47.reuse, R45.reuse, R44.reuse ;  /* 0x0000002d2f277223 */ /* 0x1c0fe2000000802c */
[----:B------:R-:W-:Y:S01]  /*8280*/  FFMA.RM R44, R47, R45, R44 ;  /* 0x0000002d2f2c7223 */ /* 0x000fe2000000402c */
[C---:B------:R-:W-:Y:S02]  /*8290*/  IADD3 R42, PT, PT, R3.reuse, 0x20, RZ ;  /* 0x00000020032a7810 */ /* 0x040fe40007ffe0ff */
[----:B------:R-:W-:Y:S02]  /*82a0*/  LOP3.LUT R40, R40, 0x7fffff, RZ, 0xc0, !PT ;  /* 0x007fffff28287812 */ /* 0x000fe400078ec0ff */
[C---:B------:R-:W-:Y:S02]  /*82b0*/  ISETP.NE.AND P3, PT, R3.reuse, RZ, PT ;  /* 0x000000ff0300720c */ /* 0x040fe40003f65270 */
[----:B------:R-:W-:Y:S02]  /*82c0*/  LOP3.LUT R45, R40, 0x800000, RZ, 0xfc, !PT ;  /* 0x00800000282d7812 */ /* 0x000fe400078efcff */
[----:B------:R-:W-:-:S02]  /*82d0*/  ISETP.NE.AND P1, PT, R3, RZ, PT ;  /* 0x000000ff0300720c */ /* 0x000fc40003f25270 */
[----:B------:R-:W-:Y:S02]  /*82e0*/  IADD3 R3, PT, PT, -R3, RZ, RZ ;  /* 0x000000ff03037210 */ /* 0x000fe40007ffe1ff */
[----:B------:R-:W-:Y:S02]  /*82f0*/  SHF.L.U32 R42, R45, R42, RZ ;  /* 0x0000002a2d2a7219 */ /* 0x000fe400000006ff */
[----:B------:R-:W-:Y:S02]  /*8300*/  FSETP.NEU.FTZ.AND P0, PT, R39, R44, PT ;  /* 0x0000002c2700720b */ /* 0x000fe40003f1d000 */
[----:B------:R-:W-:Y:S02]  /*8310*/  SEL R40, R3, RZ, P3 ;  /* 0x000000ff03287207 */ /* 0x000fe40001800000 */
[----:B------:R-:W-:Y:S02]  /*8320*/  ISETP.NE.AND P1, PT, R42, RZ, P1 ;  /* 0x000000ff2a00720c */ /* 0x000fe40000f25270 */
[----:B------:R-:W-:-:S02]  /*8330*/  SHF.R.U32.HI R45, RZ, R40, R45 ;  /* 0x00000028ff2d7219 */ /* 0x000fc4000001162d */
[----:B------:R-:W-:Y:S02]  /*8340*/  PLOP3.LUT P0, PT, P0, P1, PT, 0xf8, 0x8f ;  /* 0x00000000008f781c */ /* 0x000fe40000703f70 */
[----:B------:R-:W-:Y:S02]  /*8350*/  SHF.R.U32.HI R3, RZ, 0x1, R45 ;  /* 0x00000001ff037819 */ /* 0x000fe4000001162d */
[----:B------:R-:W-:-:S04]  /*8360*/  SEL R40, RZ, 0x1, !P0 ;  /* 0x00000001ff287807 */ /* 0x000fc80004000000 */
[----:B------:R-:W-:-:S04]  /*8370*/  LOP3.LUT R40, R40, 0x1, R3, 0xf8, !PT ;  /* 0x0000000128287812 */ /* 0x000fc800078ef803 */
[----:B------:R-:W-:-:S05]  /*8380*/  LOP3.LUT R40, R40, R45, RZ, 0xc0, !PT ;  /* 0x0000002d28287212 */ /* 0x000fca00078ec0ff */
[----:B------:R-:W-:-:S05]  /*8390*/  IMAD.IADD R3, R3, 0x1, R40 ;  /* 0x0000000103037824 */ /* 0x000fca00078e0228 */
[----:B------:R-:W-:Y:S01]  /*83a0*/  LOP3.LUT R0, R3, R0, RZ, 0xfc, !PT ;  /* 0x0000000003007212 */ /* 0x000fe200078efcff */
[----:B------:R-:W-:Y:S06]  /*83b0*/  BRA `(.L_x_234) ;  /* 0x0000000000107947 */ /* 0x000fec0003800000 */
.L_x_233:
[----:B------:R-:W-:-:S04]  /*83c0*/  LOP3.LUT R0, R0, 0x80000000, RZ, 0xc0, !PT ;  /* 0x8000000000007812 */ /* 0x000fc800078ec0ff */
[----:B------:R-:W-:Y:S01]  /*83d0*/  LOP3.LUT R0, R0, 0x7f800000, RZ, 0xfc, !PT ;  /* 0x7f80000000007812 */ /* 0x000fe200078efcff */
[----:B------:R-:W-:Y:S06]  /*83e0*/  BRA `(.L_x_234) ;  /* 0x0000000000047947 */ /* 0x000fec0003800000 */
.L_x_232:
[----:B------:R-:W-:-:S07]  /*83f0*/  LEA R0, R39, R0, 0x17 ;  /* 0x0000000027007211 */ /* 0x000fce00078eb8ff */
.L_x_234:
[----:B------:R-:W-:Y:S05]  /*8400*/  BSYNC.RECONVERGENT B2 ;  /* 0x0000000000027941 */ /* 0x000fea0003800200 */
.L_x_231:
[----:B------:R-:W-:Y:S05]  /*8410*/  BRA `(.L_x_235) ;  /* 0x0000000000207947 */ /* 0x000fea0003800000 */
.L_x_230:
[----:B------:R-:W-:-:S04]  /*8420*/  LOP3.LUT R0, R0, 0x80000000, R3, 0x48, !PT ;  /* 0x8000000000007812 */ /* 0x000fc800078e4803 */
[----:B------:R-:W-:Y:S01]  /*8430*/  LOP3.LUT R0, R0, 0x7f800000, RZ, 0xfc, !PT ;  /* 0x7f80000000007812 */ /* 0x000fe200078efcff */
[----:B------:R-:W-:Y:S06]  /*8440*/  BRA `(.L_x_235) ;  /* 0x0000000000147947 */ /* 0x000fec0003800000 */
.L_x_229:
[----:B------:R-:W-:Y:S01]  /*8450*/  LOP3.LUT R0, R0, 0x80000000, R3, 0x48, !PT ;  /* 0x8000000000007812 */ /* 0x000fe200078e4803 */
[----:B------:R-:W-:Y:S06]  /*8460*/  BRA `(.L_x_235) ;  /* 0x00000000000c7947 */ /* 0x000fec0003800000 */
.L_x_228:
[----:B------:R-:W0:Y:S01]  /*8470*/  MUFU.RSQ R0, -QNAN ;  /* 0xffc0000000007908 */ /* 0x000e220000001400 */
[----:B------:R-:W-:Y:S05]  /*8480*/  BRA `(.L_x_235) ;  /* 0x0000000000047947 */ /* 0x000fea0003800000 */
.L_x_227:
[----:B------:R-:W-:-:S07]  /*8490*/  FADD.FTZ R0, R3, R0 ;  /* 0x0000000003007221 */ /* 0x000fce0000010000 */
.L_x_235:
[----:B------:R-:W-:Y:S05]  /*84a0*/  BSYNC.RECONVERGENT B1 ;  /* 0x0000000000017941 */ /* 0x000fea0003800200 */
.L_x_225:
[----:B------:R-:W-:-:S04]  /*84b0*/  HFMA2 R3, -RZ, RZ, 0, 0 ;  /* 0x00000000ff037431 */ /* 0x000fc800000001ff */
[----:B0-----:R-:W-:Y:S05]  /*84c0*/  RET.REL.NODEC R2 `(_Z16tissueGPU2KernelPfS_S_S_S_fiiiffii) ;  /* 0xffffff7802cc7950 */ /* 0x001fea0003c3ffff */
.L_x_236:
[----:B------:R-:W-:-:S00]  /*84d0*/  BRA `(.L_x_236) ;  /* 0xfffffffc00fc7947 */ /* 0x000fc0000383ffff */
[----:B------:R-:W-:-:S00]  /*84e0*/  NOP ;  /* 0x0000000000007918 */ /* 0x000fc00000000000 */
        /* <DEDUP_REMOVED lines=9> */
.L_x_240:


//--------------------- .nv.shared.reserved.0     --------------------------
	.section	.nv.shared.reserved.0,"aw",@nobits
	.weak		__nv_reservedSMEM_offset_0_alias
	.size		__nv_reservedSMEM_offset_0_alias, 0, 64
	.other		__nv_reservedSMEM_offset_0_alias,@"STO_CUDA_RESERVED_SHARED STV_DEFAULT"
__nv_reservedSMEM_offset_0_alias:
	.zero		0
	.zero		64


//--------------------- .nv.constant0._Z16tissueGPU2KernelPfS_S_S_S_fiiiffii --------------------------
	.section	.nv.constant0._Z16tissueGPU2KernelPfS_S_S_S_fiiiffii,"a",@progbits
	.sectionflags	@""
	.align	4
.nv.constant0._Z16tissueGPU2KernelPfS_S_S_S_fiiiffii:
	.zero		968


//--------------------- SYMBOLS --------------------------

	.type		.nv.reservedSmem.offset0,@object
	.size		.nv.reservedSmem.offset0,0x4
